//
// Generated by NVIDIA NVVM Compiler
//
// Compiler Build ID: CL-36424714
// Cuda compilation tools, release 13.0, V13.0.88
// Based on NVVM 20.0.0
//

.version 9.0
.target sm_100
.address_size 64

	// .globl	ehlers_pma_batch_f32

.visible .entry ehlers_pma_batch_f32(
	.param .u64 .ptr .align 1 ehlers_pma_batch_f32_param_0,
	.param .u32 ehlers_pma_batch_f32_param_1,
	.param .u32 ehlers_pma_batch_f32_param_2,
	.param .u32 ehlers_pma_batch_f32_param_3,
	.param .u64 .ptr .align 1 ehlers_pma_batch_f32_param_4,
	.param .u64 .ptr .align 1 ehlers_pma_batch_f32_param_5
)
{
	.local .align 16 .b8 	__local_depot0[96];
	.reg .b64 	%SP;
	.reg .b64 	%SPL;
	.reg .pred 	%p<21>;
	.reg .b16 	%rs<77>;
	.reg .b32 	%r<94>;
	.reg .b32 	%f<10>;
	.reg .b64 	%rd<87>;
	.reg .b64 	%fd<45>;

	mov.u64 	%SPL, __local_depot0;
	ld.param.u32 	%r28, [ehlers_pma_batch_f32_param_2];
	ld.param.u32 	%r27, [ehlers_pma_batch_f32_param_3];
	ld.param.u64 	%rd20, [ehlers_pma_batch_f32_param_4];
	ld.param.u64 	%rd21, [ehlers_pma_batch_f32_param_5];
	add.u64 	%rd1, %SPL, 0;
	add.u64 	%rd2, %SPL, 64;
	mov.u32 	%r1, %ctaid.x;
	setp.ge.s32 	%p1, %r1, %r28;
	mov.u32 	%r29, %tid.x;
	setp.ne.s32 	%p2, %r29, 0;
	or.pred  	%p3, %p2, %p1;
	@%p3 bra 	$L__BB0_23;
	ld.param.u32 	%r77, [ehlers_pma_batch_f32_param_1];
	cvta.to.global.u64 	%rd3, %rd20;
	cvta.to.global.u64 	%rd4, %rd21;
	mul.lo.s32 	%r2, %r77, %r1;
	setp.lt.s32 	%p4, %r77, 1;
	@%p4 bra 	$L__BB0_13;
	ld.param.u32 	%r78, [ehlers_pma_batch_f32_param_1];
	and.b32  	%r3, %r78, 7;
	setp.lt.u32 	%p5, %r78, 8;
	mov.b32 	%r88, 0;
	@%p5 bra 	$L__BB0_5;
	ld.param.u32 	%r79, [ehlers_pma_batch_f32_param_1];
	and.b32  	%r88, %r79, 2147483640;
	neg.s32 	%r86, %r88;
	mul.wide.s32 	%rd24, %r2, 4;
	add.s64 	%rd25, %rd24, 16;
	add.s64 	%rd84, %rd3, %rd25;
	add.s64 	%rd83, %rd4, %rd25;
$L__BB0_4:
	.pragma "nounroll";
	mov.b32 	%r31, 2143289344;
	st.global.u32 	[%rd84+-16], %r31;
	st.global.u32 	[%rd83+-16], %r31;
	st.global.u32 	[%rd84+-12], %r31;
	st.global.u32 	[%rd83+-12], %r31;
	st.global.u32 	[%rd84+-8], %r31;
	st.global.u32 	[%rd83+-8], %r31;
	st.global.u32 	[%rd84+-4], %r31;
	st.global.u32 	[%rd83+-4], %r31;
	st.global.u32 	[%rd84], %r31;
	st.global.u32 	[%rd83], %r31;
	st.global.u32 	[%rd84+4], %r31;
	st.global.u32 	[%rd83+4], %r31;
	st.global.u32 	[%rd84+8], %r31;
	st.global.u32 	[%rd83+8], %r31;
	st.global.u32 	[%rd84+12], %r31;
	st.global.u32 	[%rd83+12], %r31;
	add.s32 	%r86, %r86, 8;
	add.s64 	%rd84, %rd84, 32;
	add.s64 	%rd83, %rd83, 32;
	setp.ne.s32 	%p6, %r86, 0;
	@%p6 bra 	$L__BB0_4;
$L__BB0_5:
	setp.eq.s32 	%p7, %r3, 0;
	@%p7 bra 	$L__BB0_13;
	ld.param.u32 	%r80, [ehlers_pma_batch_f32_param_1];
	mul.wide.s32 	%rd26, %r2, 4;
	add.s64 	%rd11, %rd3, %rd26;
	add.s64 	%rd12, %rd4, %rd26;
	and.b32  	%r9, %r80, 3;
	setp.lt.u32 	%p8, %r3, 4;
	@%p8 bra 	$L__BB0_8;
	mul.wide.u32 	%rd27, %r88, 4;
	add.s64 	%rd28, %rd11, %rd27;
	mov.b32 	%r32, 2143289344;
	st.global.u32 	[%rd28], %r32;
	add.s64 	%rd29, %rd12, %rd27;
	st.global.u32 	[%rd29], %r32;
	st.global.u32 	[%rd28+4], %r32;
	st.global.u32 	[%rd29+4], %r32;
	st.global.u32 	[%rd28+8], %r32;
	st.global.u32 	[%rd29+8], %r32;
	st.global.u32 	[%rd28+12], %r32;
	st.global.u32 	[%rd29+12], %r32;
	add.s32 	%r88, %r88, 4;
$L__BB0_8:
	setp.eq.s32 	%p9, %r9, 0;
	@%p9 bra 	$L__BB0_13;
	setp.eq.s32 	%p10, %r9, 1;
	@%p10 bra 	$L__BB0_11;
	mul.wide.u32 	%rd30, %r88, 4;
	add.s64 	%rd31, %rd11, %rd30;
	mov.b32 	%r33, 2143289344;
	st.global.u32 	[%rd31], %r33;
	add.s64 	%rd32, %rd12, %rd30;
	st.global.u32 	[%rd32], %r33;
	st.global.u32 	[%rd31+4], %r33;
	st.global.u32 	[%rd32+4], %r33;
	add.s32 	%r88, %r88, 2;
$L__BB0_11:
	ld.param.u32 	%r81, [ehlers_pma_batch_f32_param_1];
	and.b32  	%r34, %r81, 1;
	setp.eq.b32 	%p11, %r34, 1;
	not.pred 	%p12, %p11;
	@%p12 bra 	$L__BB0_13;
	mul.wide.u32 	%rd33, %r88, 4;
	add.s64 	%rd34, %rd11, %rd33;
	mov.b32 	%r35, 2143289344;
	st.global.u32 	[%rd34], %r35;
	add.s64 	%rd35, %rd12, %rd33;
	st.global.u32 	[%rd35], %r35;
$L__BB0_13:
	ld.param.u32 	%r82, [ehlers_pma_batch_f32_param_1];
	setp.lt.s32 	%p13, %r82, 1;
	@%p13 bra 	$L__BB0_23;
	ld.param.u32 	%r83, [ehlers_pma_batch_f32_param_1];
	max.s32 	%r14, %r27, 0;
	setp.ge.s32 	%p14, %r27, %r83;
	@%p14 bra 	$L__BB0_23;
	ld.param.u32 	%r84, [ehlers_pma_batch_f32_param_1];
	add.s32 	%r15, %r14, 7;
	setp.ge.u32 	%p15, %r15, %r84;
	@%p15 bra 	$L__BB0_23;
	mov.b64 	%rd36, 9221120237041090560;
	st.local.u64 	[%rd1], %rd36;
	st.local.u64 	[%rd1+8], %rd36;
	st.local.u64 	[%rd1+16], %rd36;
	st.local.u64 	[%rd1+24], %rd36;
	st.local.u64 	[%rd1+32], %rd36;
	st.local.u64 	[%rd1+40], %rd36;
	st.local.u64 	[%rd1+48], %rd36;
	mov.f64 	%fd3, 0d7FF8000000000000;
	st.local.v2.f64 	[%rd2], {%fd3, %fd3};
	st.local.v2.f64 	[%rd2+16], {%fd3, %fd3};
	add.s32 	%r90, %r14, -3;
	mul.wide.s32 	%rd37, %r2, 4;
	mul.wide.u32 	%rd38, %r14, 4;
	add.s64 	%rd39, %rd37, %rd38;
	add.s64 	%rd86, %rd4, %rd39;
	add.s64 	%rd85, %rd3, %rd39;
	add.s32 	%r17, %r14, 16;
	add.s32 	%r18, %r14, 13;
	mov.b32 	%r91, 0;
	mov.u32 	%r92, %r91;
$L__BB0_17:
	mov.u32 	%r19, %r90;
	add.s32 	%r37, %r19, 3;
	setp.lt.u32 	%p16, %r37, %r15;
	mov.f64 	%fd44, 0d7FF8000000000000;
	@%p16 bra 	$L__BB0_19;
	ld.param.u64 	%rd82, [ehlers_pma_batch_f32_param_0];
	add.s32 	%r38, %r19, 2;
	cvta.to.global.u64 	%rd40, %rd82;
	mul.wide.u32 	%rd41, %r38, 4;
	add.s64 	%rd42, %rd40, %rd41;
	ld.global.nc.f32 	%f1, [%rd42];
	cvt.f64.f32 	%fd5, %f1;
	add.s32 	%r39, %r19, 1;
	mul.wide.u32 	%rd43, %r39, 4;
	add.s64 	%rd44, %rd40, %rd43;
	ld.global.nc.f32 	%f2, [%rd44];
	cvt.f64.f32 	%fd6, %f2;
	add.s32 	%r40, %r19, -4;
	mul.wide.u32 	%rd45, %r19, 4;
	add.s64 	%rd46, %rd40, %rd45;
	ld.global.nc.f32 	%f3, [%rd46];
	cvt.f64.f32 	%fd7, %f3;
	add.s32 	%r41, %r19, -1;
	mul.wide.u32 	%rd47, %r41, 4;
	add.s64 	%rd48, %rd40, %rd47;
	ld.global.nc.f32 	%f4, [%rd48];
	cvt.f64.f32 	%fd8, %f4;
	add.s32 	%r42, %r19, -2;
	mul.wide.u32 	%rd49, %r42, 4;
	add.s64 	%rd50, %rd40, %rd49;
	ld.global.nc.f32 	%f5, [%rd50];
	cvt.f64.f32 	%fd9, %f5;
	add.s32 	%r43, %r19, -3;
	mul.wide.u32 	%rd51, %r43, 4;
	add.s64 	%rd52, %rd40, %rd51;
	ld.global.nc.f32 	%f6, [%rd52];
	cvt.f64.f32 	%fd10, %f6;
	mul.wide.u32 	%rd53, %r40, 4;
	add.s64 	%rd54, %rd40, %rd53;
	ld.global.nc.f32 	%f7, [%rd54];
	cvt.f64.f32 	%fd11, %f7;
	mul.f64 	%fd12, %fd6, 0d4018000000000000;
	fma.rn.f64 	%fd13, %fd5, 0d401C000000000000, %fd12;
	fma.rn.f64 	%fd14, %fd7, 0d4014000000000000, %fd13;
	fma.rn.f64 	%fd15, %fd8, 0d4010000000000000, %fd14;
	fma.rn.f64 	%fd16, %fd9, 0d4008000000000000, %fd15;
	fma.rn.f64 	%fd17, %fd10, 0d4000000000000000, %fd16;
	add.f64 	%fd18, %fd17, %fd11;
	div.rn.f64 	%fd44, %fd18, 0d403C000000000000;
$L__BB0_19:
	mul.wide.s32 	%rd55, %r92, 8;
	add.s64 	%rd56, %rd1, %rd55;
	st.local.f64 	[%rd56], %fd44;
	add.s32 	%r44, %r92, 1;
	mul.hi.s32 	%r45, %r44, -1840700269;
	add.s32 	%r46, %r45, %r44;
	shr.u32 	%r47, %r46, 31;
	shr.s32 	%r48, %r46, 2;
	add.s32 	%r49, %r48, %r47;
	mul.lo.s32 	%r50, %r49, 7;
	sub.s32 	%r92, %r44, %r50;
	add.s32 	%r51, %r19, 3;
	setp.lt.u32 	%p17, %r51, %r18;
	@%p17 bra 	$L__BB0_22;
	setp.lt.s32 	%p18, %r92, 1;
	selp.b32 	%r52, 6, -1, %p18;
	add.s32 	%r53, %r52, %r92;
	mul.wide.u32 	%rd57, %r53, 8;
	add.s64 	%rd58, %rd1, %rd57;
	ld.local.f64 	%fd19, [%rd58];
	cvt.u16.u32 	%rs1, %r92;
	add.s16 	%rs2, %rs1, 5;
	cvt.s16.s8 	%rs3, %rs2;
	mul.lo.s16 	%rs4, %rs3, -109;
	shr.u16 	%rs5, %rs4, 8;
	add.s16 	%rs6, %rs5, %rs2;
	and.b16  	%rs7, %rs6, 128;
	shr.u16 	%rs8, %rs7, 7;
	cvt.s16.s8 	%rs9, %rs6;
	shr.u16 	%rs10, %rs9, 2;
	add.s16 	%rs11, %rs10, %rs8;
	mul.lo.s16 	%rs12, %rs11, 7;
	sub.s16 	%rs13, %rs2, %rs12;
	cvt.u32.u16 	%r54, %rs13;
	cvt.s32.s8 	%r55, %r54;
	mul.wide.s32 	%rd59, %r55, 8;
	add.s64 	%rd60, %rd1, %rd59;
	ld.local.f64 	%fd20, [%rd60];
	add.s16 	%rs14, %rs1, 4;
	cvt.s16.s8 	%rs15, %rs14;
	mul.lo.s16 	%rs16, %rs15, -109;
	shr.u16 	%rs17, %rs16, 8;
	add.s16 	%rs18, %rs17, %rs14;
	and.b16  	%rs19, %rs18, 128;
	shr.u16 	%rs20, %rs19, 7;
	cvt.s16.s8 	%rs21, %rs18;
	shr.u16 	%rs22, %rs21, 2;
	add.s16 	%rs23, %rs22, %rs20;
	mul.lo.s16 	%rs24, %rs23, 7;
	sub.s16 	%rs25, %rs14, %rs24;
	cvt.u32.u16 	%r56, %rs25;
	cvt.s32.s8 	%r57, %r56;
	mul.wide.s32 	%rd61, %r57, 8;
	add.s64 	%rd62, %rd1, %rd61;
	ld.local.f64 	%fd21, [%rd62];
	add.s16 	%rs26, %rs1, 3;
	cvt.s16.s8 	%rs27, %rs26;
	mul.lo.s16 	%rs28, %rs27, -109;
	shr.u16 	%rs29, %rs28, 8;
	add.s16 	%rs30, %rs29, %rs26;
	and.b16  	%rs31, %rs30, 128;
	shr.u16 	%rs32, %rs31, 7;
	cvt.s16.s8 	%rs33, %rs30;
	shr.u16 	%rs34, %rs33, 2;
	add.s16 	%rs35, %rs34, %rs32;
	mul.lo.s16 	%rs36, %rs35, 7;
	sub.s16 	%rs37, %rs26, %rs36;
	cvt.u32.u16 	%r58, %rs37;
	cvt.s32.s8 	%r59, %r58;
	mul.wide.s32 	%rd63, %r59, 8;
	add.s64 	%rd64, %rd1, %rd63;
	ld.local.f64 	%fd22, [%rd64];
	add.s16 	%rs38, %rs1, 2;
	cvt.s16.s8 	%rs39, %rs38;
	mul.lo.s16 	%rs40, %rs39, -109;
	shr.u16 	%rs41, %rs40, 8;
	add.s16 	%rs42, %rs41, %rs38;
	and.b16  	%rs43, %rs42, 128;
	shr.u16 	%rs44, %rs43, 7;
	cvt.s16.s8 	%rs45, %rs42;
	shr.u16 	%rs46, %rs45, 2;
	add.s16 	%rs47, %rs46, %rs44;
	mul.lo.s16 	%rs48, %rs47, 7;
	sub.s16 	%rs49, %rs38, %rs48;
	cvt.u32.u16 	%r60, %rs49;
	cvt.s32.s8 	%r61, %r60;
	mul.wide.s32 	%rd65, %r61, 8;
	add.s64 	%rd66, %rd1, %rd65;
	ld.local.f64 	%fd23, [%rd66];
	add.s16 	%rs50, %rs1, 1;
	cvt.s16.s8 	%rs51, %rs50;
	mul.lo.s16 	%rs52, %rs51, -109;
	shr.u16 	%rs53, %rs52, 8;
	add.s16 	%rs54, %rs53, %rs50;
	and.b16  	%rs55, %rs54, 128;
	shr.u16 	%rs56, %rs55, 7;
	cvt.s16.s8 	%rs57, %rs54;
	shr.u16 	%rs58, %rs57, 2;
	add.s16 	%rs59, %rs58, %rs56;
	mul.lo.s16 	%rs60, %rs59, 7;
	sub.s16 	%rs61, %rs50, %rs60;
	cvt.u32.u16 	%r62, %rs61;
	cvt.s32.s8 	%r63, %r62;
	mul.wide.s32 	%rd67, %r63, 8;
	add.s64 	%rd68, %rd1, %rd67;
	ld.local.f64 	%fd24, [%rd68];
	mul.wide.s32 	%rd69, %r92, 8;
	add.s64 	%rd70, %rd1, %rd69;
	ld.local.f64 	%fd25, [%rd70];
	mul.f64 	%fd26, %fd20, 0d4018000000000000;
	fma.rn.f64 	%fd27, %fd19, 0d401C000000000000, %fd26;
	fma.rn.f64 	%fd28, %fd21, 0d4014000000000000, %fd27;
	fma.rn.f64 	%fd29, %fd22, 0d4010000000000000, %fd28;
	fma.rn.f64 	%fd30, %fd23, 0d4008000000000000, %fd29;
	fma.rn.f64 	%fd31, %fd24, 0d4000000000000000, %fd30;
	add.f64 	%fd32, %fd25, %fd31;
	div.rn.f64 	%fd33, %fd32, 0dC03C000000000000;
	fma.rn.f64 	%fd34, %fd19, 0d4000000000000000, %fd33;
	cvt.rn.f32.f64 	%f8, %fd34;
	st.global.f32 	[%rd85], %f8;
	mul.wide.s32 	%rd71, %r91, 8;
	add.s64 	%rd72, %rd2, %rd71;
	st.local.f64 	[%rd72], %fd34;
	add.s32 	%r64, %r91, 1;
	shr.s32 	%r65, %r64, 31;
	shr.u32 	%r66, %r65, 30;
	add.s32 	%r67, %r64, %r66;
	and.b32  	%r68, %r67, -4;
	sub.s32 	%r91, %r64, %r68;
	setp.lt.u32 	%p19, %r51, %r17;
	@%p19 bra 	$L__BB0_22;
	mul.wide.s32 	%rd73, %r91, 8;
	add.s64 	%rd74, %rd2, %rd73;
	ld.local.f64 	%fd35, [%rd74];
	cvt.u16.u32 	%rs62, %r91;
	add.s16 	%rs63, %rs62, 1;
	cvt.s16.s8 	%rs64, %rs63;
	shr.u16 	%rs65, %rs64, 13;
	and.b16  	%rs66, %rs65, 3;
	add.s16 	%rs67, %rs63, %rs66;
	and.b16  	%rs68, %rs67, 252;
	sub.s16 	%rs69, %rs63, %rs68;
	cvt.u32.u16 	%r70, %rs69;
	cvt.s32.s8 	%r71, %r70;
	mul.wide.s32 	%rd75, %r71, 8;
	add.s64 	%rd76, %rd2, %rd75;
	ld.local.f64 	%fd36, [%rd76];
	add.s16 	%rs70, %rs62, 2;
	cvt.s16.s8 	%rs71, %rs70;
	shr.u16 	%rs72, %rs71, 13;
	and.b16  	%rs73, %rs72, 3;
	add.s16 	%rs74, %rs70, %rs73;
	and.b16  	%rs75, %rs74, 252;
	sub.s16 	%rs76, %rs70, %rs75;
	cvt.u32.u16 	%r72, %rs76;
	cvt.s32.s8 	%r73, %r72;
	mul.wide.s32 	%rd77, %r73, 8;
	add.s64 	%rd78, %rd2, %rd77;
	ld.local.f64 	%fd37, [%rd78];
	shl.b32 	%r74, %r91, 3;
	add.s32 	%r75, %r74, -8;
	cvt.u64.u32 	%rd79, %r75;
	and.b64  	%rd80, %rd79, 24;
	add.s64 	%rd81, %rd2, %rd80;
	ld.local.f64 	%fd38, [%rd81];
	mul.f64 	%fd39, %fd38, 0d4010000000000000;
	fma.rn.f64 	%fd40, %fd37, 0d4008000000000000, %fd39;
	fma.rn.f64 	%fd41, %fd36, 0d4000000000000000, %fd40;
	add.f64 	%fd42, %fd35, %fd41;
	div.rn.f64 	%fd43, %fd42, 0d4024000000000000;
	cvt.rn.f32.f64 	%f9, %fd43;
	st.global.f32 	[%rd86], %f9;
$L__BB0_22:
	ld.param.u32 	%r85, [ehlers_pma_batch_f32_param_1];
	add.s32 	%r90, %r19, 1;
	add.s32 	%r76, %r19, 4;
	add.s64 	%rd86, %rd86, 4;
	add.s64 	%rd85, %rd85, 4;
	setp.lt.s32 	%p20, %r76, %r85;
	@%p20 bra 	$L__BB0_17;
$L__BB0_23:
	ret;

}
	// .globl	ehlers_pma_many_series_one_param_f32
.visible .entry ehlers_pma_many_series_one_param_f32(
	.param .u64 .ptr .align 1 ehlers_pma_many_series_one_param_f32_param_0,
	.param .u32 ehlers_pma_many_series_one_param_f32_param_1,
	.param .u32 ehlers_pma_many_series_one_param_f32_param_2,
	.param .u64 .ptr .align 1 ehlers_pma_many_series_one_param_f32_param_3,
	.param .u64 .ptr .align 1 ehlers_pma_many_series_one_param_f32_param_4,
	.param .u64 .ptr .align 1 ehlers_pma_many_series_one_param_f32_param_5
)
{
	.local .align 16 .b8 	__local_depot1[96];
	.reg .b64 	%SP;
	.reg .b64 	%SPL;
	.reg .pred 	%p<21>;
	.reg .b16 	%rs<77>;
	.reg .b32 	%r<126>;
	.reg .b32 	%f<10>;
	.reg .b64 	%rd<101>;
	.reg .b64 	%fd<45>;

	mov.u64 	%SPL, __local_depot1;
	ld.param.u32 	%r56, [ehlers_pma_many_series_one_param_f32_param_1];
	ld.param.u32 	%r57, [ehlers_pma_many_series_one_param_f32_param_2];
	ld.param.u64 	%rd6, [ehlers_pma_many_series_one_param_f32_param_3];
	ld.param.u64 	%rd8, [ehlers_pma_many_series_one_param_f32_param_4];
	ld.param.u64 	%rd7, [ehlers_pma_many_series_one_param_f32_param_5];
	cvta.to.global.u64 	%rd1, %rd7;
	cvta.to.global.u64 	%rd2, %rd8;
	add.u64 	%rd3, %SPL, 0;
	add.u64 	%rd4, %SPL, 64;
	mov.u32 	%r1, %ctaid.x;
	setp.ge.s32 	%p1, %r1, %r56;
	mov.u32 	%r58, %tid.x;
	setp.ne.s32 	%p2, %r58, 0;
	or.pred  	%p3, %p2, %p1;
	@%p3 bra 	$L__BB1_24;
	setp.lt.s32 	%p4, %r57, 1;
	@%p4 bra 	$L__BB1_13;
	and.b32  	%r2, %r57, 7;
	setp.lt.u32 	%p5, %r57, 8;
	mov.b32 	%r110, 0;
	@%p5 bra 	$L__BB1_5;
	and.b32  	%r110, %r57, 2147483640;
	neg.s32 	%r108, %r110;
	shl.b32 	%r5, %r56, 3;
	mul.wide.s32 	%rd14, %r56, 4;
	mov.u32 	%r107, %r1;
$L__BB1_4:
	.pragma "nounroll";
	mul.wide.s32 	%rd11, %r107, 4;
	add.s64 	%rd12, %rd2, %rd11;
	mov.b32 	%r60, 2143289344;
	st.global.u32 	[%rd12], %r60;
	add.s64 	%rd13, %rd1, %rd11;
	st.global.u32 	[%rd13], %r60;
	add.s64 	%rd15, %rd12, %rd14;
	st.global.u32 	[%rd15], %r60;
	add.s64 	%rd16, %rd13, %rd14;
	st.global.u32 	[%rd16], %r60;
	add.s64 	%rd17, %rd15, %rd14;
	st.global.u32 	[%rd17], %r60;
	add.s64 	%rd18, %rd16, %rd14;
	st.global.u32 	[%rd18], %r60;
	add.s64 	%rd19, %rd17, %rd14;
	st.global.u32 	[%rd19], %r60;
	add.s64 	%rd20, %rd18, %rd14;
	st.global.u32 	[%rd20], %r60;
	add.s64 	%rd21, %rd19, %rd14;
	st.global.u32 	[%rd21], %r60;
	add.s64 	%rd22, %rd20, %rd14;
	st.global.u32 	[%rd22], %r60;
	add.s64 	%rd23, %rd21, %rd14;
	st.global.u32 	[%rd23], %r60;
	add.s64 	%rd24, %rd22, %rd14;
	st.global.u32 	[%rd24], %r60;
	add.s64 	%rd25, %rd23, %rd14;
	st.global.u32 	[%rd25], %r60;
	add.s64 	%rd26, %rd24, %rd14;
	st.global.u32 	[%rd26], %r60;
	add.s64 	%rd27, %rd25, %rd14;
	st.global.u32 	[%rd27], %r60;
	add.s64 	%rd28, %rd26, %rd14;
	st.global.u32 	[%rd28], %r60;
	add.s32 	%r108, %r108, 8;
	add.s32 	%r107, %r107, %r5;
	setp.ne.s32 	%p6, %r108, 0;
	@%p6 bra 	$L__BB1_4;
$L__BB1_5:
	setp.eq.s32 	%p7, %r2, 0;
	@%p7 bra 	$L__BB1_13;
	and.b32  	%r11, %r57, 3;
	setp.lt.u32 	%p8, %r2, 4;
	@%p8 bra 	$L__BB1_8;
	mad.lo.s32 	%r61, %r110, %r56, %r1;
	mul.wide.s32 	%rd29, %r61, 4;
	add.s64 	%rd30, %rd2, %rd29;
	mov.b32 	%r62, 2143289344;
	st.global.u32 	[%rd30], %r62;
	add.s64 	%rd31, %rd1, %rd29;
	st.global.u32 	[%rd31], %r62;
	mul.wide.s32 	%rd32, %r56, 4;
	add.s64 	%rd33, %rd30, %rd32;
	st.global.u32 	[%rd33], %r62;
	add.s64 	%rd34, %rd31, %rd32;
	st.global.u32 	[%rd34], %r62;
	add.s64 	%rd35, %rd33, %rd32;
	st.global.u32 	[%rd35], %r62;
	add.s64 	%rd36, %rd34, %rd32;
	st.global.u32 	[%rd36], %r62;
	add.s64 	%rd37, %rd35, %rd32;
	st.global.u32 	[%rd37], %r62;
	add.s64 	%rd38, %rd36, %rd32;
	st.global.u32 	[%rd38], %r62;
	add.s32 	%r110, %r110, 4;
$L__BB1_8:
	setp.eq.s32 	%p9, %r11, 0;
	@%p9 bra 	$L__BB1_13;
	setp.eq.s32 	%p10, %r11, 1;
	@%p10 bra 	$L__BB1_11;
	mad.lo.s32 	%r63, %r110, %r56, %r1;
	mul.wide.s32 	%rd39, %r63, 4;
	add.s64 	%rd40, %rd2, %rd39;
	mov.b32 	%r64, 2143289344;
	st.global.u32 	[%rd40], %r64;
	add.s64 	%rd41, %rd1, %rd39;
	st.global.u32 	[%rd41], %r64;
	mul.wide.s32 	%rd42, %r56, 4;
	add.s64 	%rd43, %rd40, %rd42;
	st.global.u32 	[%rd43], %r64;
	add.s64 	%rd44, %rd41, %rd42;
	st.global.u32 	[%rd44], %r64;
	add.s32 	%r110, %r110, 2;
$L__BB1_11:
	and.b32  	%r65, %r57, 1;
	setp.eq.b32 	%p11, %r65, 1;
	not.pred 	%p12, %p11;
	@%p12 bra 	$L__BB1_13;
	mad.lo.s32 	%r66, %r110, %r56, %r1;
	mul.wide.s32 	%rd45, %r66, 4;
	add.s64 	%rd46, %rd2, %rd45;
	mov.b32 	%r67, 2143289344;
	st.global.u32 	[%rd46], %r67;
	add.s64 	%rd47, %rd1, %rd45;
	st.global.u32 	[%rd47], %r67;
$L__BB1_13:
	setp.eq.s64 	%p13, %rd6, 0;
	mov.b32 	%r112, 0;
	@%p13 bra 	$L__BB1_15;
	cvta.to.global.u64 	%rd48, %rd6;
	mul.wide.u32 	%rd49, %r1, 4;
	add.s64 	%rd50, %rd48, %rd49;
	ld.global.nc.u32 	%r112, [%rd50];
$L__BB1_15:
	max.s32 	%r122, %r112, 0;
	setp.ge.s32 	%p14, %r122, %r57;
	@%p14 bra 	$L__BB1_24;
	add.s32 	%r19, %r122, 7;
	setp.ge.u32 	%p15, %r19, %r57;
	@%p15 bra 	$L__BB1_24;
	mov.b64 	%rd51, 9221120237041090560;
	st.local.u64 	[%rd3], %rd51;
	st.local.u64 	[%rd3+8], %rd51;
	st.local.u64 	[%rd3+16], %rd51;
	st.local.u64 	[%rd3+24], %rd51;
	st.local.u64 	[%rd3+32], %rd51;
	st.local.u64 	[%rd3+40], %rd51;
	st.local.u64 	[%rd3+48], %rd51;
	mov.f64 	%fd3, 0d7FF8000000000000;
	st.local.v2.f64 	[%rd4], {%fd3, %fd3};
	st.local.v2.f64 	[%rd4+16], {%fd3, %fd3};
	sub.s32 	%r121, %r122, %r57;
	add.s32 	%r70, %r122, -5;
	mad.lo.s32 	%r120, %r56, %r70, %r1;
	add.s32 	%r71, %r122, -6;
	mad.lo.s32 	%r119, %r56, %r71, %r1;
	add.s32 	%r72, %r122, -7;
	mad.lo.s32 	%r118, %r56, %r72, %r1;
	add.s32 	%r73, %r122, -3;
	mad.lo.s32 	%r117, %r56, %r73, %r1;
	add.s32 	%r74, %r122, -1;
	mad.lo.s32 	%r116, %r56, %r74, %r1;
	add.s32 	%r75, %r122, -2;
	mad.lo.s32 	%r115, %r56, %r75, %r1;
	add.s32 	%r76, %r122, -4;
	mad.lo.s32 	%r114, %r56, %r76, %r1;
	mad.lo.s32 	%r113, %r56, %r122, %r1;
	add.s32 	%r29, %r122, 16;
	add.s32 	%r30, %r122, 13;
	mov.b32 	%r123, 0;
	mov.u32 	%r124, %r123;
$L__BB1_18:
	setp.lt.u32 	%p16, %r122, %r19;
	mov.f64 	%fd44, 0d7FF8000000000000;
	@%p16 bra 	$L__BB1_20;
	ld.param.u64 	%rd99, [ehlers_pma_many_series_one_param_f32_param_0];
	cvta.to.global.u64 	%rd52, %rd99;
	mul.wide.s32 	%rd53, %r116, 4;
	add.s64 	%rd54, %rd52, %rd53;
	ld.global.nc.f32 	%f1, [%rd54];
	cvt.f64.f32 	%fd5, %f1;
	mul.wide.s32 	%rd55, %r115, 4;
	add.s64 	%rd56, %rd52, %rd55;
	ld.global.nc.f32 	%f2, [%rd56];
	cvt.f64.f32 	%fd6, %f2;
	mul.wide.s32 	%rd57, %r117, 4;
	add.s64 	%rd58, %rd52, %rd57;
	ld.global.nc.f32 	%f3, [%rd58];
	cvt.f64.f32 	%fd7, %f3;
	mul.wide.s32 	%rd59, %r114, 4;
	add.s64 	%rd60, %rd52, %rd59;
	ld.global.nc.f32 	%f4, [%rd60];
	cvt.f64.f32 	%fd8, %f4;
	mul.wide.s32 	%rd61, %r120, 4;
	add.s64 	%rd62, %rd52, %rd61;
	ld.global.nc.f32 	%f5, [%rd62];
	cvt.f64.f32 	%fd9, %f5;
	mul.wide.s32 	%rd63, %r119, 4;
	add.s64 	%rd64, %rd52, %rd63;
	ld.global.nc.f32 	%f6, [%rd64];
	cvt.f64.f32 	%fd10, %f6;
	mul.wide.s32 	%rd65, %r118, 4;
	add.s64 	%rd66, %rd52, %rd65;
	ld.global.nc.f32 	%f7, [%rd66];
	cvt.f64.f32 	%fd11, %f7;
	mul.f64 	%fd12, %fd6, 0d4018000000000000;
	fma.rn.f64 	%fd13, %fd5, 0d401C000000000000, %fd12;
	fma.rn.f64 	%fd14, %fd7, 0d4014000000000000, %fd13;
	fma.rn.f64 	%fd15, %fd8, 0d4010000000000000, %fd14;
	fma.rn.f64 	%fd16, %fd9, 0d4008000000000000, %fd15;
	fma.rn.f64 	%fd17, %fd10, 0d4000000000000000, %fd16;
	add.f64 	%fd18, %fd17, %fd11;
	div.rn.f64 	%fd44, %fd18, 0d403C000000000000;
$L__BB1_20:
	mul.wide.s32 	%rd67, %r124, 8;
	add.s64 	%rd68, %rd3, %rd67;
	st.local.f64 	[%rd68], %fd44;
	add.s32 	%r77, %r124, 1;
	mul.hi.s32 	%r78, %r77, -1840700269;
	add.s32 	%r79, %r78, %r77;
	shr.u32 	%r80, %r79, 31;
	shr.s32 	%r81, %r79, 2;
	add.s32 	%r82, %r81, %r80;
	mul.lo.s32 	%r83, %r82, 7;
	sub.s32 	%r124, %r77, %r83;
	setp.lt.u32 	%p17, %r122, %r30;
	@%p17 bra 	$L__BB1_23;
	setp.lt.s32 	%p18, %r124, 1;
	selp.b32 	%r84, 6, -1, %p18;
	add.s32 	%r85, %r84, %r124;
	mul.wide.u32 	%rd69, %r85, 8;
	add.s64 	%rd70, %rd3, %rd69;
	ld.local.f64 	%fd19, [%rd70];
	cvt.u16.u32 	%rs1, %r124;
	add.s16 	%rs2, %rs1, 5;
	cvt.s16.s8 	%rs3, %rs2;
	mul.lo.s16 	%rs4, %rs3, -109;
	shr.u16 	%rs5, %rs4, 8;
	add.s16 	%rs6, %rs5, %rs2;
	and.b16  	%rs7, %rs6, 128;
	shr.u16 	%rs8, %rs7, 7;
	cvt.s16.s8 	%rs9, %rs6;
	shr.u16 	%rs10, %rs9, 2;
	add.s16 	%rs11, %rs10, %rs8;
	mul.lo.s16 	%rs12, %rs11, 7;
	sub.s16 	%rs13, %rs2, %rs12;
	cvt.u32.u16 	%r86, %rs13;
	cvt.s32.s8 	%r87, %r86;
	mul.wide.s32 	%rd71, %r87, 8;
	add.s64 	%rd72, %rd3, %rd71;
	ld.local.f64 	%fd20, [%rd72];
	add.s16 	%rs14, %rs1, 4;
	cvt.s16.s8 	%rs15, %rs14;
	mul.lo.s16 	%rs16, %rs15, -109;
	shr.u16 	%rs17, %rs16, 8;
	add.s16 	%rs18, %rs17, %rs14;
	and.b16  	%rs19, %rs18, 128;
	shr.u16 	%rs20, %rs19, 7;
	cvt.s16.s8 	%rs21, %rs18;
	shr.u16 	%rs22, %rs21, 2;
	add.s16 	%rs23, %rs22, %rs20;
	mul.lo.s16 	%rs24, %rs23, 7;
	sub.s16 	%rs25, %rs14, %rs24;
	cvt.u32.u16 	%r88, %rs25;
	cvt.s32.s8 	%r89, %r88;
	mul.wide.s32 	%rd73, %r89, 8;
	add.s64 	%rd74, %rd3, %rd73;
	ld.local.f64 	%fd21, [%rd74];
	add.s16 	%rs26, %rs1, 3;
	cvt.s16.s8 	%rs27, %rs26;
	mul.lo.s16 	%rs28, %rs27, -109;
	shr.u16 	%rs29, %rs28, 8;
	add.s16 	%rs30, %rs29, %rs26;
	and.b16  	%rs31, %rs30, 128;
	shr.u16 	%rs32, %rs31, 7;
	cvt.s16.s8 	%rs33, %rs30;
	shr.u16 	%rs34, %rs33, 2;
	add.s16 	%rs35, %rs34, %rs32;
	mul.lo.s16 	%rs36, %rs35, 7;
	sub.s16 	%rs37, %rs26, %rs36;
	cvt.u32.u16 	%r90, %rs37;
	cvt.s32.s8 	%r91, %r90;
	mul.wide.s32 	%rd75, %r91, 8;
	add.s64 	%rd76, %rd3, %rd75;
	ld.local.f64 	%fd22, [%rd76];
	add.s16 	%rs38, %rs1, 2;
	cvt.s16.s8 	%rs39, %rs38;
	mul.lo.s16 	%rs40, %rs39, -109;
	shr.u16 	%rs41, %rs40, 8;
	add.s16 	%rs42, %rs41, %rs38;
	and.b16  	%rs43, %rs42, 128;
	shr.u16 	%rs44, %rs43, 7;
	cvt.s16.s8 	%rs45, %rs42;
	shr.u16 	%rs46, %rs45, 2;
	add.s16 	%rs47, %rs46, %rs44;
	mul.lo.s16 	%rs48, %rs47, 7;
	sub.s16 	%rs49, %rs38, %rs48;
	cvt.u32.u16 	%r92, %rs49;
	cvt.s32.s8 	%r93, %r92;
	mul.wide.s32 	%rd77, %r93, 8;
	add.s64 	%rd78, %rd3, %rd77;
	ld.local.f64 	%fd23, [%rd78];
	add.s16 	%rs50, %rs1, 1;
	cvt.s16.s8 	%rs51, %rs50;
	mul.lo.s16 	%rs52, %rs51, -109;
	shr.u16 	%rs53, %rs52, 8;
	add.s16 	%rs54, %rs53, %rs50;
	and.b16  	%rs55, %rs54, 128;
	shr.u16 	%rs56, %rs55, 7;
	cvt.s16.s8 	%rs57, %rs54;
	shr.u16 	%rs58, %rs57, 2;
	add.s16 	%rs59, %rs58, %rs56;
	mul.lo.s16 	%rs60, %rs59, 7;
	sub.s16 	%rs61, %rs50, %rs60;
	cvt.u32.u16 	%r94, %rs61;
	cvt.s32.s8 	%r95, %r94;
	mul.wide.s32 	%rd79, %r95, 8;
	add.s64 	%rd80, %rd3, %rd79;
	ld.local.f64 	%fd24, [%rd80];
	mul.wide.s32 	%rd81, %r124, 8;
	add.s64 	%rd82, %rd3, %rd81;
	ld.local.f64 	%fd25, [%rd82];
	mul.f64 	%fd26, %fd20, 0d4018000000000000;
	fma.rn.f64 	%fd27, %fd19, 0d401C000000000000, %fd26;
	fma.rn.f64 	%fd28, %fd21, 0d4014000000000000, %fd27;
	fma.rn.f64 	%fd29, %fd22, 0d4010000000000000, %fd28;
	fma.rn.f64 	%fd30, %fd23, 0d4008000000000000, %fd29;
	fma.rn.f64 	%fd31, %fd24, 0d4000000000000000, %fd30;
	add.f64 	%fd32, %fd25, %fd31;
	div.rn.f64 	%fd33, %fd32, 0dC03C000000000000;
	fma.rn.f64 	%fd34, %fd19, 0d4000000000000000, %fd33;
	cvt.rn.f32.f64 	%f8, %fd34;
	mul.wide.u32 	%rd83, %r113, 4;
	add.s64 	%rd84, %rd2, %rd83;
	st.global.f32 	[%rd84], %f8;
	mul.wide.s32 	%rd85, %r123, 8;
	add.s64 	%rd86, %rd4, %rd85;
	st.local.f64 	[%rd86], %fd34;
	add.s32 	%r96, %r123, 1;
	shr.s32 	%r97, %r96, 31;
	shr.u32 	%r98, %r97, 30;
	add.s32 	%r99, %r96, %r98;
	and.b32  	%r100, %r99, -4;
	sub.s32 	%r123, %r96, %r100;
	setp.lt.u32 	%p19, %r122, %r29;
	@%p19 bra 	$L__BB1_23;
	ld.param.u64 	%rd100, [ehlers_pma_many_series_one_param_f32_param_5];
	mul.wide.s32 	%rd87, %r123, 8;
	add.s64 	%rd88, %rd4, %rd87;
	ld.local.f64 	%fd35, [%rd88];
	cvt.u16.u32 	%rs62, %r123;
	add.s16 	%rs63, %rs62, 1;
	cvt.s16.s8 	%rs64, %rs63;
	shr.u16 	%rs65, %rs64, 13;
	and.b16  	%rs66, %rs65, 3;
	add.s16 	%rs67, %rs63, %rs66;
	and.b16  	%rs68, %rs67, 252;
	sub.s16 	%rs69, %rs63, %rs68;
	cvt.u32.u16 	%r101, %rs69;
	cvt.s32.s8 	%r102, %r101;
	mul.wide.s32 	%rd89, %r102, 8;
	add.s64 	%rd90, %rd4, %rd89;
	ld.local.f64 	%fd36, [%rd90];
	add.s16 	%rs70, %rs62, 2;
	cvt.s16.s8 	%rs71, %rs70;
	shr.u16 	%rs72, %rs71, 13;
	and.b16  	%rs73, %rs72, 3;
	add.s16 	%rs74, %rs70, %rs73;
	and.b16  	%rs75, %rs74, 252;
	sub.s16 	%rs76, %rs70, %rs75;
	cvt.u32.u16 	%r103, %rs76;
	cvt.s32.s8 	%r104, %r103;
	mul.wide.s32 	%rd91, %r104, 8;
	add.s64 	%rd92, %rd4, %rd91;
	ld.local.f64 	%fd37, [%rd92];
	shl.b32 	%r105, %r123, 3;
	add.s32 	%r106, %r105, -8;
	cvt.u64.u32 	%rd93, %r106;
	and.b64  	%rd94, %rd93, 24;
	add.s64 	%rd95, %rd4, %rd94;
	ld.local.f64 	%fd38, [%rd95];
	mul.f64 	%fd39, %fd38, 0d4010000000000000;
	fma.rn.f64 	%fd40, %fd37, 0d4008000000000000, %fd39;
	fma.rn.f64 	%fd41, %fd36, 0d4000000000000000, %fd40;
	add.f64 	%fd42, %fd35, %fd41;
	div.rn.f64 	%fd43, %fd42, 0d4024000000000000;
	cvt.rn.f32.f64 	%f9, %fd43;
	cvta.to.global.u64 	%rd96, %rd100;
	mul.wide.u32 	%rd97, %r113, 4;
	add.s64 	%rd98, %rd96, %rd97;
	st.global.f32 	[%rd98], %f9;
$L__BB1_23:
	add.s32 	%r122, %r122, 1;
	add.s32 	%r121, %r121, 1;
	setp.ne.s32 	%p20, %r121, 0;
	add.s32 	%r120, %r120, %r56;
	add.s32 	%r119, %r119, %r56;
	add.s32 	%r118, %r118, %r56;
	add.s32 	%r117, %r117, %r56;
	add.s32 	%r116, %r116, %r56;
	add.s32 	%r115, %r115, %r56;
	add.s32 	%r114, %r114, %r56;
	add.s32 	%r113, %r113, %r56;
	@%p20 bra 	$L__BB1_18;
$L__BB1_24:
	ret;

}


// ===== COMPILED SASS (sm_100) =====

	.target	sm_100

	.elftype	@"ET_EXEC"


//--------------------- .note.nv.tkinfo           --------------------------
	.section	.note.nv.tkinfo,"",@"SHT_NOTE"
	.sectionflags	@"SHF_NOTE_NV_TKINFO"
	.tkinfo
        /*0018*/ 	.word	0x00000002
        /*0030*/ 	.string	""
        /*0030*/ 	.string	"ptxas"
        /*0030*/ 	.string	"Cuda compilation tools, release 13.0, V13.0.88"
        /*0030*/ 	.string	"Build cuda_13.0.r13.0/compiler.36424714_0"
        /*0030*/ 	.string	"-arch sm_100 -m 64 "



//--------------------- .note.nv.cuinfo           --------------------------
	.section	.note.nv.cuinfo,"",@"SHT_NOTE"
	.sectionflags	@"SHF_NOTE_NV_CUINFO"
        /*0018*/ 	.short	0x0002
        /*001a*/ 	.short	0x0064
        /*001c*/ 	.short	0x0082
	.zero		2


//--------------------- .nv.info                  --------------------------
	.section	.nv.info,"",@"SHT_CUDA_INFO"
	.align	4


	//----- nvinfo : EIATTR_REGCOUNT
	.align		4
        /*0000*/ 	.byte	0x04, 0x2f
        /*0002*/ 	.short	(.L_1 - .L_0)
	.align		4
.L_0:
        /*0004*/ 	.word	index@(ehlers_pma_batch_f32)
        /*0008*/ 	.word	0x00000020


	//----- nvinfo : EIATTR_FRAME_SIZE
	.align		4
.L_1:
        /*000c*/ 	.byte	0x04, 0x11
        /*000e*/ 	.short	(.L_3 - .L_2)
	.align		4
.L_2:
        /*0010*/ 	.word	index@($__internal_1_$__cuda_sm20_div_rn_f64_full)
        /*0014*/ 	.word	0x00000060


	//----- nvinfo : EIATTR_FRAME_SIZE
	.align		4
.L_3:
        /*0018*/ 	.byte	0x04, 0x11
        /*001a*/ 	.short	(.L_5 - .L_4)
	.align		4
.L_4:
        /*001c*/ 	.word	index@(ehlers_pma_batch_f32)
        /*0020*/ 	.word	0x00000060


	//----- nvinfo : EIATTR_REGCOUNT
	.align		4
.L_5:
        /*0024*/ 	.byte	0x04, 0x2f
        /*0026*/ 	.short	(.L_7 - .L_6)
	.align		4
.L_6:
        /*0028*/ 	.word	index@(ehlers_pma_many_series_one_param_f32)
        /*002c*/ 	.word	0x00000024


	//----- nvinfo : EIATTR_FRAME_SIZE
	.align		4
.L_7:
        /*0030*/ 	.byte	0x04, 0x11
        /*0032*/ 	.short	(.L_9 - .L_8)
	.align		4
.L_8:
        /*0034*/ 	.word	index@($__internal_0_$__cuda_sm20_div_rn_f64_full)
        /*0038*/ 	.word	0x00000060


	//----- nvinfo : EIATTR_FRAME_SIZE
	.align		4
.L_9:
        /*003c*/ 	.byte	0x04, 0x11
        /*003e*/ 	.short	(.L_11 - .L_10)
	.align		4
.L_10:
        /*0040*/ 	.word	index@(ehlers_pma_many_series_one_param_f32)
        /*0044*/ 	.word	0x00000060


	//----- nvinfo : EIATTR_MIN_STACK_SIZE
	.align		4
.L_11:
        /*0048*/ 	.byte	0x04, 0x12
        /*004a*/ 	.short	(.L_13 - .L_12)
	.align		4
.L_12:
        /*004c*/ 	.word	index@(ehlers_pma_many_series_one_param_f32)
        /*0050*/ 	.word	0x00000060


	//----- nvinfo : EIATTR_MIN_STACK_SIZE
	.align		4
.L_13:
        /*0054*/ 	.byte	0x04, 0x12
        /*0056*/ 	.short	(.L_15 - .L_14)
	.align		4
.L_14:
        /*0058*/ 	.word	index@(ehlers_pma_batch_f32)
        /*005c*/ 	.word	0x00000060
.L_15:


//--------------------- .nv.compat                --------------------------
	.section	.nv.compat,"",@"SHT_CUDA_COMPAT_INFO"
	.align	4
        /*0000*/ 	.byte	0x02, 0x09, 0x00, 0x00, 0x02, 0x02, 0x01, 0x00, 0x02, 0x05, 0x05, 0x00, 0x03, 0x07, 0x01, 0x01
        /*0010*/ 	.byte	0x02, 0x03, 0x00, 0x00, 0x02, 0x06, 0x01, 0x00, 0x04, 0x0b, 0x08, 0x00, 0x01, 0x00, 0x00, 0x00
        /*0020*/ 	.byte	0x00, 0x00, 0x00, 0x00


//--------------------- .nv.info.ehlers_pma_many_series_one_param_f32 --------------------------
	.section	.nv.info.ehlers_pma_many_series_one_param_f32,"",@"SHT_CUDA_INFO"
	.sectionflags	@""
	.align	4


	//----- nvinfo : EIATTR_CUDA_API_VERSION
	.align		4
        /*0000*/ 	.byte	0x04, 0x37
        /*0002*/ 	.short	(.L_17 - .L_16)
.L_16:
        /*0004*/ 	.word	0x00000082


	//----- nvinfo : EIATTR_KPARAM_INFO
	.align		4
.L_17:
        /*0008*/ 	.byte	0x04, 0x17
        /*000a*/ 	.short	(.L_19 - .L_18)
.L_18:
        /*000c*/ 	.word	0x00000000
        /*0010*/ 	.short	0x0005
        /*0012*/ 	.short	0x0020
        /*0014*/ 	.byte	0x00, 0xf5, 0x21, 0x00


	//----- nvinfo : EIATTR_KPARAM_INFO
	.align		4
.L_19:
        /*0018*/ 	.byte	0x04, 0x17
        /*001a*/ 	.short	(.L_21 - .L_20)
.L_20:
        /*001c*/ 	.word	0x00000000
        /*0020*/ 	.short	0x0004
        /*0022*/ 	.short	0x0018
        /*0024*/ 	.byte	0x00, 0xf5, 0x21, 0x00


	//----- nvinfo : EIATTR_KPARAM_INFO
	.align		4
.L_21:
        /*0028*/ 	.byte	0x04, 0x17
        /*002a*/ 	.short	(.L_23 - .L_22)
.L_22:
        /*002c*/ 	.word	0x00000000
        /*0030*/ 	.short	0x0003
        /*0032*/ 	.short	0x0010
        /*0034*/ 	.byte	0x00, 0xf5, 0x21, 0x00


	//----- nvinfo : EIATTR_KPARAM_INFO
	.align		4
.L_23:
        /*0038*/ 	.byte	0x04, 0x17
        /*003a*/ 	.short	(.L_25 - .L_24)
.L_24:
        /*003c*/ 	.word	0x00000000
        /*0040*/ 	.short	0x0002
        /*0042*/ 	.short	0x000c
        /*0044*/ 	.byte	0x00, 0xf0, 0x11, 0x00


	//----- nvinfo : EIATTR_KPARAM_INFO
	.align		4
.L_25:
        /*0048*/ 	.byte	0x04, 0x17
        /*004a*/ 	.short	(.L_27 - .L_26)
.L_26:
        /*004c*/ 	.word	0x00000000
        /*0050*/ 	.short	0x0001
        /*0052*/ 	.short	0x0008
        /*0054*/ 	.byte	0x00, 0xf0, 0x11, 0x00


	//----- nvinfo : EIATTR_KPARAM_INFO
	.align		4
.L_27:
        /*0058*/ 	.byte	0x04, 0x17
        /*005a*/ 	.short	(.L_29 - .L_28)
.L_28:
        /*005c*/ 	.word	0x00000000
        /*0060*/ 	.short	0x0000
        /*0062*/ 	.short	0x0000
        /*0064*/ 	.byte	0x00, 0xf5, 0x21, 0x00


	//----- nvinfo : EIATTR_SPARSE_MMA_MASK
	.align		4
.L_29:
        /*0068*/ 	.byte	0x03, 0x50
        /*006a*/ 	.short	0x0000


	//----- nvinfo : EIATTR_MAXREG_COUNT
	.align		4
        /*006c*/ 	.byte	0x03, 0x1b
        /*006e*/ 	.short	0x00ff


	//----- nvinfo : EIATTR_MERCURY_ISA_VERSION
	.align		4
        /*0070*/ 	.byte	0x03, 0x5f
        /*0072*/ 	.short	0x0101


	//----- nvinfo : EIATTR_VRC_CTA_INIT_COUNT
	.align		4
        /*0074*/ 	.byte	0x02, 0x4a
	.zero		1
	.zero		1


	//----- nvinfo : EIATTR_EXIT_INSTR_OFFSETS
	.align		4
        /*0078*/ 	.byte	0x04, 0x1c
        /*007a*/ 	.short	(.L_31 - .L_30)


	//   ....[0]....
.L_30:
        /*007c*/ 	.word	0x00000080


	//   ....[1]....
        /*0080*/ 	.word	0x00000bc0


	//   ....[2]....
        /*0084*/ 	.word	0x00000c00


	//   ....[3]....
        /*0088*/ 	.word	0x00002130


	//----- nvinfo : EIATTR_CRS_STACK_SIZE
	.align		4
.L_31:
        /*008c*/ 	.byte	0x04, 0x1e
        /*008e*/ 	.short	(.L_33 - .L_32)
.L_32:
        /*0090*/ 	.word	0x00000000


	//----- nvinfo : EIATTR_CBANK_PARAM_SIZE
	.align		4
.L_33:
        /*0094*/ 	.byte	0x03, 0x19
        /*0096*/ 	.short	0x0028


	//----- nvinfo : EIATTR_PARAM_CBANK
	.align		4
        /*0098*/ 	.byte	0x04, 0x0a
        /*009a*/ 	.short	(.L_35 - .L_34)
	.align		4
.L_34:
        /*009c*/ 	.word	index@(.nv.constant0.ehlers_pma_many_series_one_param_f32)
        /*00a0*/ 	.short	0x0380
        /*00a2*/ 	.short	0x0028


	//----- nvinfo : EIATTR_SW_WAR
	.align		4
.L_35:
        /*00a4*/ 	.byte	0x04, 0x36
        /*00a6*/ 	.short	(.L_37 - .L_36)
.L_36:
        /*00a8*/ 	.word	0x00000008
.L_37:


//--------------------- .nv.info.ehlers_pma_batch_f32 --------------------------
	.section	.nv.info.ehlers_pma_batch_f32,"",@"SHT_CUDA_INFO"
	.sectionflags	@""
	.align	4


	//----- nvinfo : EIATTR_CUDA_API_VERSION
	.align		4
        /*0000*/ 	.byte	0x04, 0x37
        /*0002*/ 	.short	(.L_39 - .L_38)
.L_38:
        /*0004*/ 	.word	0x00000082


	//----- nvinfo : EIATTR_KPARAM_INFO
	.align		4
.L_39:
        /*0008*/ 	.byte	0x04, 0x17
        /*000a*/ 	.short	(.L_41 - .L_40)
.L_40:
        /*000c*/ 	.word	0x00000000
        /*0010*/ 	.short	0x0005
        /*0012*/ 	.short	0x0020
        /*0014*/ 	.byte	0x00, 0xf5, 0x21, 0x00


	//----- nvinfo : EIATTR_KPARAM_INFO
	.align		4
.L_41:
        /*0018*/ 	.byte	0x04, 0x17
        /*001a*/ 	.short	(.L_43 - .L_42)
.L_42:
        /*001c*/ 	.word	0x00000000
        /*0020*/ 	.short	0x0004
        /*0022*/ 	.short	0x0018
        /*0024*/ 	.byte	0x00, 0xf5, 0x21, 0x00


	//----- nvinfo : EIATTR_KPARAM_INFO
	.align		4
.L_43:
        /*0028*/ 	.byte	0x04, 0x17
        /*002a*/ 	.short	(.L_45 - .L_44)
.L_44:
        /*002c*/ 	.word	0x00000000
        /*0030*/ 	.short	0x0003
        /*0032*/ 	.short	0x0010
        /*0034*/ 	.byte	0x00, 0xf0, 0x11, 0x00


	//----- nvinfo : EIATTR_KPARAM_INFO
	.align		4
.L_45:
        /*0038*/ 	.byte	0x04, 0x17
        /*003a*/ 	.short	(.L_47 - .L_46)
.L_46:
        /*003c*/ 	.word	0x00000000
        /*0040*/ 	.short	0x0002
        /*0042*/ 	.short	0x000c
        /*0044*/ 	.byte	0x00, 0xf0, 0x11, 0x00


	//----- nvinfo : EIATTR_KPARAM_INFO
	.align		4
.L_47:
        /*0048*/ 	.byte	0x04, 0x17
        /*004a*/ 	.short	(.L_49 - .L_48)
.L_48:
        /*004c*/ 	.word	0x00000000
        /*0050*/ 	.short	0x0001
        /*0052*/ 	.short	0x0008
        /*0054*/ 	.byte	0x00, 0xf0, 0x11, 0x00


	//----- nvinfo : EIATTR_KPARAM_INFO
	.align		4
.L_49:
        /*0058*/ 	.byte	0x04, 0x17
        /*005a*/ 	.short	(.L_51 - .L_50)
.L_50:
        /*005c*/ 	.word	0x00000000
        /*0060*/ 	.short	0x0000
        /*0062*/ 	.short	0x0000
        /*0064*/ 	.byte	0x00, 0xf5, 0x21, 0x00


	//----- nvinfo : EIATTR_SPARSE_MMA_MASK
	.align		4
.L_51:
        /*0068*/ 	.byte	0x03, 0x50
        /*006a*/ 	.short	0x0000


	//----- nvinfo : EIATTR_MAXREG_COUNT
	.align		4
        /*006c*/ 	.byte	0x03, 0x1b
        /*006e*/ 	.short	0x00ff


	//----- nvinfo : EIATTR_MERCURY_ISA_VERSION
	.align		4
        /*0070*/ 	.byte	0x03, 0x5f
        /*0072*/ 	.short	0x0101


	//----- nvinfo : EIATTR_VRC_CTA_INIT_COUNT
	.align		4
        /*0074*/ 	.byte	0x02, 0x4a
	.zero		1
	.zero		1


	//----- nvinfo : EIATTR_EXIT_INSTR_OFFSETS
	.align		4
        /*0078*/ 	.byte	0x04, 0x1c
        /*007a*/ 	.short	(.L_53 - .L_52)


	//   ....[0]....
.L_52:
        /*007c*/ 	.word	0x00000070


	//   ....[1]....
        /*0080*/ 	.word	0x00000720


	//   ....[2]....
        /*0084*/ 	.word	0x00000780


	//   ....[3]....
        /*0088*/ 	.word	0x000007c0


	//   ....[4]....
        /*008c*/ 	.word	0x00001c50


	//----- nvinfo : EIATTR_CRS_STACK_SIZE
	.align		4
.L_53:
        /*0090*/ 	.byte	0x04, 0x1e
        /*0092*/ 	.short	(.L_55 - .L_54)
.L_54:
        /*0094*/ 	.word	0x00000000


	//----- nvinfo : EIATTR_CBANK_PARAM_SIZE
	.align		4
.L_55:
        /*0098*/ 	.byte	0x03, 0x19
        /*009a*/ 	.short	0x0028


	//----- nvinfo : EIATTR_PARAM_CBANK
	.align		4
        /*009c*/ 	.byte	0x04, 0x0a
        /*009e*/ 	.short	(.L_57 - .L_56)
	.align		4
.L_56:
        /*00a0*/ 	.word	index@(.nv.constant0.ehlers_pma_batch_f32)
        /*00a4*/ 	.short	0x0380
        /*00a6*/ 	.short	0x0028


	//----- nvinfo : EIATTR_SW_WAR
	.align		4
.L_57:
        /*00a8*/ 	.byte	0x04, 0x36
        /*00aa*/ 	.short	(.L_59 - .L_58)
.L_58:
        /*00ac*/ 	.word	0x00000008
.L_59:


//--------------------- .nv.callgraph             --------------------------
	.section	.nv.callgraph,"",@"SHT_CUDA_CALLGRAPH"
	.align	4
	.sectionentsize	8
	.align		4
        /*0000*/ 	.word	0x00000000
	.align		4
        /*0004*/ 	.word	0xffffffff
	.align		4
        /*0008*/ 	.word	0x00000000
	.align		4
        /*000c*/ 	.word	0xfffffffe
	.align		4
        /*0010*/ 	.word	0x00000000
	.align		4
        /*0014*/ 	.word	0xfffffffd
	.align		4
        /*0018*/ 	.word	0x00000000
	.align		4
        /*001c*/ 	.word	0xfffffffc


//--------------------- .text.ehlers_pma_many_series_one_param_f32 --------------------------
	.section	.text.ehlers_pma_many_series_one_param_f32,"ax",@progbits
	.align	128
        .global         ehlers_pma_many_series_one_param_f32
        .type           ehlers_pma_many_series_one_param_f32,@function
        .size           ehlers_pma_many_series_one_param_f32,(.L_x_33 - ehlers_pma_many_series_one_param_f32)
        .other          ehlers_pma_many_series_one_param_f32,@"STO_CUDA_ENTRY STV_DEFAULT"
ehlers_pma_many_series_one_param_f32:
.text.ehlers_pma_many_series_one_param_f32:
[----:B------:R-:W0:Y:S08]  /*0000*/  LDC R1, c[0x0][0x37c] ;  /* 0x0000df00ff017b82 */ /* 0x000e300000000800 */
[----:B------:R-:W1:Y:S01]  /*0010*/  S2UR UR5, SR_CTAID.X ;  /* 0x00000000000579c3 */ /* 0x000e620000002500 */
[----:B------:R-:W2:Y:S01]  /*0020*/  S2R R0, SR_TID.X ;  /* 0x0000000000007919 */ /* 0x000ea20000002100 */
[----:B------:R-:W1:Y:S01]  /*0030*/  LDCU UR16, c[0x0][0x388] ;  /* 0x00007100ff1077ac */ /* 0x000e620008000800 */
[----:B0-----:R-:W-:Y:S01]  /*0040*/  VIADD R1, R1, 0xffffffa0 ;  /* 0xffffffa001017836 */ /* 0x001fe20000000000 */
[----:B-1----:R-:W-:-:S06]  /*0050*/  UISETP.GE.AND UP0, UPT, UR5, UR16, UPT ;  /* 0x000000100500728c */ /* 0x002fcc000bf06270 */
[----:B------:R-:W-:-:S04]  /*0060*/  PLOP3.LUT P0, PT, PT, PT, UP0, 0x80, 0x8 ;  /* 0x000000000008781c */ /* 0x000fc80003f0f008 */
[----:B--2---:R-:W-:-:S13]  /*0070*/  ISETP.NE.OR P0, PT, R0, RZ, P0 ;  /* 0x000000ff0000720c */ /* 0x004fda0000705670 */
[----:B------:R-:W-:Y:S05]  /*0080*/  @P0 EXIT ;  /* 0x000000000000094d */ /* 0x000fea0003800000 */
[----:B------:R-:W0:Y:S01]  /*0090*/  LDCU UR6, c[0x0][0x38c] ;  /* 0x00007180ff0677ac */ /* 0x000e220008000800 */
[----:B------:R-:W1:Y:S01]  /*00a0*/  LDCU.64 UR14, c[0x0][0x358] ;  /* 0x00006b00ff0e77ac */ /* 0x000e620008000a00 */
[----:B0-----:R-:W-:-:S09]  /*00b0*/  UISETP.GE.AND UP0, UPT, UR6, 0x1, UPT ;  /* 0x000000010600788c */ /* 0x001fd2000bf06270 */
[----:B-1----:R-:W-:Y:S05]  /*00c0*/  BRA.U !UP0, `(.L_x_0) ;  /* 0x0000000908807547 */ /* 0x002fea000b800000 */
[----:B------:R-:W-:Y:S02]  /*00d0*/  UISETP.GE.U32.AND UP1, UPT, UR6, 0x8, UPT ;  /* 0x000000080600788c */ /* 0x000fe4000bf26070 */
[----:B------:R-:W-:Y:S01]  /*00e0*/  ULOP3.LUT UR12, UR6, 0x7, URZ, 0xc0, !UPT ;  /* 0x00000007060c7892 */ /* 0x000fe2000f8ec0ff */
[----:B------:R-:W-:-:S03]  /*00f0*/  UMOV UR4, URZ ;  /* 0x000000ff00047c82 */ /* 0x000fc60008000000 */
[----:B------:R-:W-:-:S03]  /*0100*/  UISETP.NE.AND UP0, UPT, UR12, URZ, UPT ;  /* 0x000000ff0c00728c */ /* 0x000fc6000bf05270 */
[----:B------:R-:W-:Y:S08]  /*0110*/  BRA.U !UP1, `(.L_x_1) ;  /* 0x0000000509287547 */ /* 0x000ff0000b800000 */
[----:B------:R-:W-:Y:S01]  /*0120*/  ULOP3.LUT UR4, UR6, 0x7ffffff8, URZ, 0xc0, !UPT ;  /* 0x7ffffff806047892 */ /* 0x000fe2000f8ec0ff */
[----:B------:R-:W0:Y:S01]  /*0130*/  LDCU.64 UR24, c[0x0][0x398] ;  /* 0x00007300ff1877ac */ /* 0x000e220008000a00 */
[----:B------:R-:W1:Y:S02]  /*0140*/  LDCU.64 UR26, c[0x0][0x3a0] ;  /* 0x00007400ff1a77ac */ /* 0x000e640008000a00 */
[----:B------:R-:W-:Y:S01]  /*0150*/  UIADD3 UR13, UPT, UPT, -UR4, URZ, URZ ;  /* 0x000000ff040d7290 */ /* 0x000fe2000fffe1ff */
[----:B------:R-:W-:-:S11]  /*0160*/  UMOV UR7, UR5 ;  /* 0x0000000500077c82 */ /* 0x000fd60008000000 */
.L_x_2:
[----:B0-----:R-:W-:Y:S01]  /*0170*/  UIMAD.WIDE UR8, UR7, 0x4, UR24 ;  /* 0x00000004070878a5 */ /* 0x001fe2000f8e0218 */
[----:B---3--:R-:W-:Y:S01]  /*0180*/  IMAD.MOV.U32 R19, RZ, RZ, 0x7fc00000 ;  /* 0x7fc00000ff137424 */ /* 0x008fe200078e00ff */
[----:B-1----:R-:W-:Y:S02]  /*0190*/  UIMAD.WIDE UR10, UR7, 0x4, UR26 ;  /* 0x00000004070a78a5 */ /* 0x002fe4000f8e021a */
[----:B------:R-:W-:Y:S02]  /*01a0*/  UIMAD.WIDE UR18, UR16, 0x4, UR8 ;  /* 0x00000004101278a5 */ /* 0x000fe4000f8e0208 */
[----:B------:R-:W-:Y:S01]  /*01b0*/  IMAD.U32 R2, RZ, RZ, UR8 ;  /* 0x00000008ff027e24 */ /* 0x000fe2000f8e00ff */
[----:B------:R-:W-:Y:S01]  /*01c0*/  UIADD3 UR13, UPT, UPT, UR13, 0x8, URZ ;  /* 0x000000080d0d7890 */ /* 0x000fe2000fffe0ff */
[----:B------:R-:W-:Y:S01]  /*01d0*/  IMAD.U32 R3, RZ, RZ, UR9 ;  /* 0x00000009ff037e24 */ /* 0x000fe2000f8e00ff */
[----:B------:R-:W-:Y:S02]  /*01e0*/  UIMAD.WIDE UR8, UR16, 0x4, UR10 ;  /* 0x00000004100878a5 */ /* 0x000fe4000f8e020a */
[----:B------:R-:W-:Y:S01]  /*01f0*/  IMAD.U32 R4, RZ, RZ, UR10 ;  /* 0x0000000aff047e24 */ /* 0x000fe2000f8e00ff */
[----:B------:R-:W-:Y:S01]  /*0200*/  MOV R5, UR11 ;  /* 0x0000000b00057c02 */ /* 0x000fe20008000f00 */
[----:B------:R-:W-:-:S02]  /*0210*/  UIMAD.WIDE UR10, UR16, 0x4, UR18 ;  /* 0x00000004100a78a5 */ /* 0x000fc4000f8e0212 */
[----:B------:R-:W-:Y:S01]  /*0220*/  IMAD.U32 R6, RZ, RZ, UR18 ;  /* 0x00000012ff067e24 */ /* 0x000fe2000f8e00ff */
[----:B------:R0:W-:Y:S01]  /*0230*/  STG.E desc[UR14][R2.64], R19 ;  /* 0x0000001302007986 */ /* 0x0001e2000c10190e */
[----:B------:R-:W-:Y:S01]  /*0240*/  IMAD.U32 R8, RZ, RZ, UR8 ;  /* 0x00000008ff087e24 */ /* 0x000fe2000f8e00ff */
[----:B------:R-:W-:Y:S01]  /*0250*/  UISETP.NE.AND UP1, UPT, UR13, URZ, UPT ;  /* 0x000000ff0d00728c */ /* 0x000fe2000bf25270 */
[----:B------:R-:W-:Y:S01]  /*0260*/  IMAD.U32 R9, RZ, RZ, UR9 ;  /* 0x00000009ff097e24 */ /* 0x000fe2000f8e00ff */
[----:B------:R-:W-:Y:S01]  /*0270*/  UIMAD.WIDE UR8, UR16, 0x4, UR8 ;  /* 0x00000004100878a5 */ /* 0x000fe2000f8e0208 */
[----:B------:R-:W-:Y:S01]  /*0280*/  IMAD.U32 R10, RZ, RZ, UR10 ;  /* 0x0000000aff0a7e24 */ /* 0x000fe2000f8e00ff */
[----:B------:R-:W-:Y:S01]  /*0290*/  MOV R11, UR11 ;  /* 0x0000000b000b7c02 */ /* 0x000fe20008000f00 */
[----:B------:R-:W-:Y:S01]  /*02a0*/  UIMAD.WIDE UR10, UR16, 0x4, UR10 ;  /* 0x00000004100a78a5 */ /* 0x000fe2000f8e020a */
[----:B------:R-:W-:Y:S01]  /*02b0*/  IMAD.U32 R7, RZ, RZ, UR19 ;  /* 0x00000013ff077e24 */ /* 0x000fe2000f8e00ff */
[----:B------:R-:W-:Y:S01]  /*02c0*/  UIMAD.WIDE UR18, UR16, 0x4, UR8 ;  /* 0x00000004101278a5 */ /* 0x000fe2000f8e0208 */
[----:B------:R1:W-:Y:S01]  /*02d0*/  STG.E desc[UR14][R4.64], R19 ;  /* 0x0000001304007986 */ /* 0x0003e2000c10190e */
[----:B------:R-:W-:Y:S01]  /*02e0*/  ULEA UR7, UR16, UR7, 0x3 ;  /* 0x0000000710077291 */ /* 0x000fe2000f8e18ff */
[----:B0-----:R-:W-:-:S02]  /*02f0*/  IMAD.U32 R2, RZ, RZ, UR8 ;  /* 0x00000008ff027e24 */ /* 0x001fc4000f8e00ff */
[----:B------:R-:W-:Y:S01]  /*0300*/  IMAD.U32 R3, RZ, RZ, UR9 ;  /* 0x00000009ff037e24 */ /* 0x000fe2000f8e00ff */
[----:B------:R-:W-:Y:S01]  /*0310*/  UIMAD.WIDE UR8, UR16, 0x4, UR10 ;  /* 0x00000004100878a5 */ /* 0x000fe2000f8e020a */
[----:B------:R-:W-:Y:S01]  /*0320*/  IMAD.U32 R12, RZ, RZ, UR18 ;  /* 0x00000012ff0c7e24 */ /* 0x000fe2000f8e00ff */
[----:B------:R-:W-:Y:S01]  /*0330*/  MOV R13, UR19 ;  /* 0x00000013000d7c02 */ /* 0x000fe20008000f00 */
[----:B------:R0:W-:Y:S01]  /*0340*/  STG.E desc[UR14][R6.64], R19 ;  /* 0x0000001306007986 */ /* 0x0001e2000c10190e */
[----:B-1----:R-:W-:-:S03]  /*0350*/  IMAD.U32 R4, RZ, RZ, UR10 ;  /* 0x0000000aff047e24 */ /* 0x002fc6000f8e00ff */
[----:B------:R1:W-:Y:S01]  /*0360*/  STG.E desc[UR14][R8.64], R19 ;  /* 0x0000001308007986 */ /* 0x0003e2000c10190e */
[----:B------:R-:W-:Y:S01]  /*0370*/  IMAD.U32 R5, RZ, RZ, UR11 ;  /* 0x0000000bff057e24 */ /* 0x000fe2000f8e00ff */
[----:B------:R-:W-:Y:S02]  /*0380*/  UIMAD.WIDE UR10, UR16, 0x4, UR18 ;  /* 0x00000004100a78a5 */ /* 0x000fe4000f8e0212 */
[----:B------:R-:W-:Y:S01]  /*0390*/  UIMAD.WIDE UR18, UR16, 0x4, UR8 ;  /* 0x00000004101278a5 */ /* 0x000fe2000f8e0208 */
[----:B------:R2:W-:Y:S01]  /*03a0*/  STG.E desc[UR14][R10.64], R19 ;  /* 0x000000130a007986 */ /* 0x0005e2000c10190e */
[----:B------:R-:W-:Y:S01]  /*03b0*/  UIMAD.WIDE UR20, UR16, 0x4, UR10 ;  /* 0x00000004101478a5 */ /* 0x000fe2000f8e020a */
[----:B0-----:R-:W-:Y:S02]  /*03c0*/  IMAD.U32 R6, RZ, RZ, UR8 ;  /* 0x00000008ff067e24 */ /* 0x001fe4000f8e00ff */
[----:B------:R-:W-:Y:S01]  /*03d0*/  IMAD.U32 R7, RZ, RZ, UR9 ;  /* 0x00000009ff077e24 */ /* 0x000fe2000f8e00ff */
[----:B------:R-:W-:Y:S01]  /*03e0*/  UIMAD.WIDE UR8, UR16, 0x4, UR18 ;  /* 0x00000004100878a5 */ /* 0x000fe2000f8e0212 */
[----:B------:R0:W-:Y:S01]  /*03f0*/  STG.E desc[UR14][R2.64], R19 ;  /* 0x0000001302007986 */ /* 0x0001e2000c10190e */
[----:B-1----:R-:W-:-:S02]  /*0400*/  IMAD.U32 R8, RZ, RZ, UR10 ;  /* 0x0000000aff087e24 */ /* 0x002fc4000f8e00ff */
[----:B------:R-:W-:Y:S01]  /*0410*/  IMAD.U32 R9, RZ, RZ, UR11 ;  /* 0x0000000bff097e24 */ /* 0x000fe2000f8e00ff */
[----:B------:R-:W-:Y:S01]  /*0420*/  UIMAD.WIDE UR10, UR16, 0x4, UR20 ;  /* 0x00000004100a78a5 */ /* 0x000fe2000f8e0214 */
[----:B------:R1:W-:Y:S01]  /*0430*/  STG.E desc[UR14][R4.64], R19 ;  /* 0x0000001304007986 */ /* 0x0003e2000c10190e */
[----:B--2---:R-:W-:Y:S01]  /*0440*/  IMAD.U32 R10, RZ, RZ, UR18 ;  /* 0x00000012ff0a7e24 */ /* 0x004fe2000f8e00ff */
[----:B------:R-:W-:Y:S01]  /*0450*/  MOV R11, UR19 ;  /* 0x00000013000b7c02 */ /* 0x000fe20008000f00 */
[----:B------:R-:W-:Y:S01]  /*0460*/  UIMAD.WIDE UR18, UR16, 0x4, UR8 ;  /* 0x00000004101278a5 */ /* 0x000fe2000f8e0208 */
[----:B------:R2:W-:Y:S01]  /*0470*/  STG.E desc[UR14][R12.64], R19 ;  /* 0x000000130c007986 */ /* 0x0005e2000c10190e */
[----:B------:R-:W-:Y:S01]  /*0480*/  UIMAD.WIDE UR22, UR16, 0x4, UR10 ;  /* 0x00000004101678a5 */ /* 0x000fe2000f8e020a */
[----:B0-----:R-:W-:Y:S02]  /*0490*/  IMAD.U32 R2, RZ, RZ, UR20 ;  /* 0x00000014ff027e24 */ /* 0x001fe4000f8e00ff */
[----:B------:R3:W-:Y:S01]  /*04a0*/  STG.E desc[UR14][R6.64], R19 ;  /* 0x0000001306007986 */ /* 0x0007e2000c10190e */
[----:B------:R-:W-:-:S02]  /*04b0*/  IMAD.U32 R3, RZ, RZ, UR21 ;  /* 0x00000015ff037e24 */ /* 0x000fc4000f8e00ff */
[----:B------:R-:W-:Y:S01]  /*04c0*/  IMAD.U32 R14, RZ, RZ, UR18 ;  /* 0x00000012ff0e7e24 */ /* 0x000fe2000f8e00ff */
[----:B------:R3:W-:Y:S01]  /*04d0*/  STG.E desc[UR14][R8.64], R19 ;  /* 0x0000001308007986 */ /* 0x0007e2000c10190e */
[----:B-1----:R-:W-:Y:S02]  /*04e0*/  IMAD.U32 R4, RZ, RZ, UR8 ;  /* 0x00000008ff047e24 */ /* 0x002fe4000f8e00ff */
[----:B------:R-:W-:Y:S01]  /*04f0*/  IMAD.U32 R5, RZ, RZ, UR9 ;  /* 0x00000009ff057e24 */ /* 0x000fe2000f8e00ff */
[----:B--2---:R-:W-:Y:S01]  /*0500*/  MOV R13, UR11 ;  /* 0x0000000b000d7c02 */ /* 0x004fe20008000f00 */
[----:B------:R-:W-:Y:S01]  /*0510*/  IMAD.U32 R12, RZ, RZ, UR10 ;  /* 0x0000000aff0c7e24 */ /* 0x000fe2000f8e00ff */
[----:B------:R3:W-:Y:S01]  /*0520*/  STG.E desc[UR14][R10.64], R19 ;  /* 0x000000130a007986 */ /* 0x0007e2000c10190e */
[----:B------:R-:W-:Y:S02]  /*0530*/  IMAD.U32 R15, RZ, RZ, UR19 ;  /* 0x00000013ff0f7e24 */ /* 0x000fe4000f8e00ff */
[----:B------:R-:W-:Y:S01]  /*0540*/  IMAD.U32 R16, RZ, RZ, UR22 ;  /* 0x00000016ff107e24 */ /* 0x000fe2000f8e00ff */
[----:B------:R3:W-:Y:S01]  /*0550*/  STG.E desc[UR14][R2.64], R19 ;  /* 0x0000001302007986 */ /* 0x0007e2000c10190e */
[----:B------:R-:W-:-:S03]  /*0560*/  IMAD.U32 R17, RZ, RZ, UR23 ;  /* 0x00000017ff117e24 */ /* 0x000fc6000f8e00ff */
[----:B------:R3:W-:Y:S04]  /*0570*/  STG.E desc[UR14][R4.64], R19 ;  /* 0x0000001304007986 */ /* 0x0007e8000c10190e */
[----:B------:R3:W-:Y:S04]  /*0580*/  STG.E desc[UR14][R12.64], R19 ;  /* 0x000000130c007986 */ /* 0x0007e8000c10190e */
[----:B------:R3:W-:Y:S04]  /*0590*/  STG.E desc[UR14][R14.64], R19 ;  /* 0x000000130e007986 */ /* 0x0007e8000c10190e */
[----:B------:R3:W-:Y:S01]  /*05a0*/  STG.E desc[UR14][R16.64], R19 ;  /* 0x0000001310007986 */ /* 0x0007e2000c10190e */
[----:B------:R-:W-:Y:S05]  /*05b0*/  BRA.U UP1, `(.L_x_2) ;  /* 0xfffffff901ec7547 */ /* 0x000fea000b83ffff */
.L_x_1:
[----:B------:R-:W-:Y:S05]  /*05c0*/  BRA.U !UP0, `(.L_x_0) ;  /* 0x0000000508407547 */ /* 0x000fea000b800000 */
[----:B------:R-:W-:Y:S02]  /*05d0*/  UISETP.GE.U32.AND UP0, UPT, UR12, 0x4, UPT ;  /* 0x000000040c00788c */ /* 0x000fe4000bf06070 */
[----:B------:R-:W-:-:S04]  /*05e0*/  ULOP3.LUT UR13, UR6, 0x3, URZ, 0xc0, !UPT ;  /* 0x00000003060d7892 */ /* 0x000fc8000f8ec0ff */
[----:B------:R-:W-:-:S03]  /*05f0*/  UISETP.NE.AND UP1, UPT, UR13, URZ, UPT ;  /* 0x000000ff0d00728c */ /* 0x000fc6000bf25270 */
[----:B------:R-:W-:Y:S08]  /*0600*/  BRA.U !UP0, `(.L_x_3) ;  /* 0x0000000108947547 */ /* 0x000ff0000b800000 */
[----:B------:R-:W0:Y:S01]  /*0610*/  LDCU.64 UR8, c[0x0][0x398] ;  /* 0x00007300ff0877ac */ /* 0x000e220008000a00 */
[----:B---3--:R-:W-:Y:S01]  /*0620*/  IMAD.MOV.U32 R19, RZ, RZ, 0x7fc00000 ;  /* 0x7fc00000ff137424 */ /* 0x008fe200078e00ff */
[----:B------:R-:W1:Y:S01]  /*0630*/  LDCU.64 UR10, c[0x0][0x3a0] ;  /* 0x00007400ff0a77ac */ /* 0x000e620008000a00 */
[----:B------:R-:W-:Y:S02]  /*0640*/  UIMAD UR7, UR4, UR16, UR5 ;  /* 0x00000010040772a4 */ /* 0x000fe4000f8e0205 */
[----:B------:R-:W-:Y:S02]  /*0650*/  UIADD3 UR4, UPT, UPT, UR4, 0x4, URZ ;  /* 0x0000000404047890 */ /* 0x000fe4000fffe0ff */
[----:B0-----:R-:W-:Y:S02]  /*0660*/  UIMAD.WIDE UR8, UR7, 0x4, UR8 ;  /* 0x00000004070878a5 */ /* 0x001fe4000f8e0208 */
[----:B-1----:R-:W-:Y:S02]  /*0670*/  UIMAD.WIDE UR10, UR7, 0x4, UR10 ;  /* 0x00000004070a78a5 */ /* 0x002fe4000f8e020a */
[----:B------:R-:W-:-:S02]  /*0680*/  UIMAD.WIDE UR18, UR16, 0x4, UR8 ;  /* 0x00000004101278a5 */ /* 0x000fc4000f8e0208 */
[----:B------:R-:W-:Y:S01]  /*0690*/  MOV R2, UR8 ;  /* 0x0000000800027c02 */ /* 0x000fe20008000f00 */
[----:B------:R-:W-:Y:S01]  /*06a0*/  UIMAD.WIDE UR20, UR16, 0x4, UR10 ;  /* 0x00000004101478a5 */ /* 0x000fe2000f8e020a */
[----:B------:R-:W-:Y:S01]  /*06b0*/  IMAD.U32 R3, RZ, RZ, UR9 ;  /* 0x00000009ff037e24 */ /* 0x000fe2000f8e00ff */
[----:B------:R-:W-:Y:S01]  /*06c0*/  UIMAD.WIDE UR8, UR16, 0x4, UR18 ;  /* 0x00000004100878a5 */ /* 0x000fe2000f8e0212 */
[----:B------:R-:W-:Y:S02]  /*06d0*/  IMAD.U32 R4, RZ, RZ, UR10 ;  /* 0x0000000aff047e24 */ /* 0x000fe4000f8e00ff */
[----:B------:R-:W-:Y:S01]  /*06e0*/  IMAD.U32 R5, RZ, RZ, UR11 ;  /* 0x0000000bff057e24 */ /* 0x000fe2000f8e00ff */
[----:B------:R-:W-:Y:S01]  /*06f0*/  UIMAD.WIDE UR10, UR16, 0x4, UR20 ;  /* 0x00000004100a78a5 */ /* 0x000fe2000f8e0214 */
[----:B------:R-:W-:Y:S01]  /*0700*/  IMAD.U32 R6, RZ, RZ, UR18 ;  /* 0x00000012ff067e24 */ /* 0x000fe2000f8e00ff */
[----:B------:R-:W-:Y:S01]  /*0710*/  MOV R8, UR20 ;  /* 0x0000001400087c02 */ /* 0x000fe20008000f00 */
[----:B------:R-:W-:Y:S01]  /*0720*/  IMAD.U32 R7, RZ, RZ, UR19 ;  /* 0x00000013ff077e24 */ /* 0x000fe2000f8e00ff */
[----:B------:R-:W-:Y:S01]  /*0730*/  UIMAD.WIDE UR18, UR16, 0x4, UR8 ;  /* 0x00000004101278a5 */ /* 0x000fe2000f8e0208 */
[----:B------:R-:W-:Y:S01]  /*0740*/  IMAD.U32 R9, RZ, RZ, UR21 ;  /* 0x00000015ff097e24 */ /* 0x000fe2000f8e00ff */
[----:B------:R-:W-:Y:S01]  /*0750*/  UIMAD.WIDE UR22, UR16, 0x4, UR10 ;  /* 0x00000004101678a5 */ /* 0x000fe2000f8e020a */
[----:B------:R-:W-:Y:S01]  /*0760*/  IMAD.U32 R10, RZ, RZ, UR8 ;  /* 0x00000008ff0a7e24 */ /* 0x000fe2000f8e00ff */
[----:B------:R0:W-:Y:S01]  /*0770*/  STG.E desc[UR14][R2.64], R19 ;  /* 0x0000001302007986 */ /* 0x0001e2000c10190e */
[----:B------:R-:W-:Y:S01]  /*0780*/  IMAD.U32 R11, RZ, RZ, UR9 ;  /* 0x00000009ff0b7e24 */ /* 0x000fe2000f8e00ff */
[----:B------:R-:W-:Y:S01]  /*0790*/  MOV R14, UR18 ;  /* 0x00000012000e7c02 */ /* 0x000fe20008000f00 */
[----:B------:R-:W-:Y:S01]  /*07a0*/  IMAD.U32 R12, RZ, RZ, UR10 ;  /* 0x0000000aff0c7e24 */ /* 0x000fe2000f8e00ff */
[----:B------:R0:W-:Y:S01]  /*07b0*/  STG.E desc[UR14][R4.64], R19 ;  /* 0x0000001304007986 */ /* 0x0001e2000c10190e */
[----:B------:R-:W-:-:S02]  /*07c0*/  IMAD.U32 R13, RZ, RZ, UR11 ;  /* 0x0000000bff0d7e24 */ /* 0x000fc4000f8e00ff */
[----:B------:R-:W-:Y:S01]  /*07d0*/  IMAD.U32 R15, RZ, RZ, UR19 ;  /* 0x00000013ff0f7e24 */ /* 0x000fe2000f8e00ff */
[----:B------:R0:W-:Y:S01]  /*07e0*/  STG.E desc[UR14][R6.64], R19 ;  /* 0x0000001306007986 */ /* 0x0001e2000c10190e */
[----:B------:R-:W-:Y:S02]  /*07f0*/  IMAD.U32 R16, RZ, RZ, UR22 ;  /* 0x00000016ff107e24 */ /* 0x000fe4000f8e00ff */
[----:B------:R-:W-:Y:S01]  /*0800*/  IMAD.U32 R17, RZ, RZ, UR23 ;  /* 0x00000017ff117e24 */ /* 0x000fe2000f8e00ff */
[----:B------:R0:W-:Y:S04]  /*0810*/  STG.E desc[UR14][R8.64], R19 ;  /* 0x0000001308007986 */ /* 0x0001e8000c10190e */
[----:B------:R0:W-:Y:S04]  /*0820*/  STG.E desc[UR14][R10.64], R19 ;  /* 0x000000130a007986 */ /* 0x0001e8000c10190e */
[----:B------:R0:W-:Y:S04]  /*0830*/  STG.E desc[UR14][R12.64], R19 ;  /* 0x000000130c007986 */ /* 0x0001e8000c10190e */
[----:B------:R0:W-:Y:S04]  /*0840*/  STG.E desc[UR14][R14.64], R19 ;  /* 0x000000130e007986 */ /* 0x0001e8000c10190e */
[----:B------:R0:W-:Y:S02]  /*0850*/  STG.E desc[UR14][R16.64], R19 ;  /* 0x0000001310007986 */ /* 0x0001e4000c10190e */
.L_x_3:
[----:B------:R-:W-:Y:S05]  /*0860*/  BRA.U !UP1, `(.L_x_0) ;  /* 0x0000000109987547 */ /* 0x000fea000b800000 */
[----:B------:R-:W-:Y:S02]  /*0870*/  UISETP.NE.AND UP0, UPT, UR13, 0x1, UPT ;  /* 0x000000010d00788c */ /* 0x000fe4000bf05270 */
[----:B------:R-:W-:-:S04]  /*0880*/  ULOP3.LUT UR7, UR6, 0x1, URZ, 0xc0, !UPT ;  /* 0x0000000106077892 */ /* 0x000fc8000f8ec0ff */
[----:B------:R-:W-:-:S03]  /*0890*/  UISETP.NE.U32.AND UP1, UPT, UR7, 0x1, UPT ;  /* 0x000000010700788c */ /* 0x000fc6000bf25070 */
[----:B------:R-:W-:Y:S08]  /*08a0*/  BRA.U !UP0, `(.L_x_4) ;  /* 0x0000000108547547 */ /* 0x000ff0000b800000 */
[----:B------:R-:W1:Y:S01]  /*08b0*/  LDCU.64 UR8, c[0x0][0x398] ;  /* 0x00007300ff0877ac */ /* 0x000e620008000a00 */
[----:B0--3--:R-:W-:Y:S01]  /*08c0*/  IMAD.MOV.U32 R11, RZ, RZ, 0x7fc00000 ;  /* 0x7fc00000ff0b7424 */ /* 0x009fe200078e00ff */
[----:B------:R-:W0:Y:S01]  /*08d0*/  LDCU.64 UR10, c[0x0][0x3a0] ;  /* 0x00007400ff0a77ac */ /* 0x000e220008000a00 */
[----:B------:R-:W-:Y:S02]  /*08e0*/  UIMAD UR7, UR4, UR16, UR5 ;  /* 0x00000010040772a4 */ /* 0x000fe4000f8e0205 */
[----:B------:R-:W-:Y:S02]  /*08f0*/  UIADD3 UR4, UPT, UPT, UR4, 0x2, URZ ;  /* 0x0000000204047890 */ /* 0x000fe4000fffe0ff */
[----:B-1----:R-:W-:Y:S02]  /*0900*/  UIMAD.WIDE UR8, UR7, 0x4, UR8 ;  /* 0x00000004070878a5 */ /* 0x002fe4000f8e0208 */
[----:B0-----:R-:W-:Y:S02]  /*0910*/  UIMAD.WIDE UR10, UR7, 0x4, UR10 ;  /* 0x00000004070a78a5 */ /* 0x001fe4000f8e020a */
[----:B------:R-:W-:-:S02]  /*0920*/  UIMAD.WIDE UR12, UR16, 0x4, UR8 ;  /* 0x00000004100c78a5 */ /* 0x000fc4000f8e0208 */
[----:B------:R-:W-:Y:S01]  /*0930*/  IMAD.U32 R2, RZ, RZ, UR8 ;  /* 0x00000008ff027e24 */ /* 0x000fe2000f8e00ff */
[----:B------:R-:W-:Y:S01]  /*0940*/  UIMAD.WIDE UR18, UR16, 0x4, UR10 ;  /* 0x00000004101278a5 */ /* 0x000fe2000f8e020a */
[----:B------:R-:W-:Y:S01]  /*0950*/  MOV R3, UR9 ;  /* 0x0000000900037c02 */ /* 0x000fe20008000f00 */
[----:B------:R-:W-:Y:S02]  /*0960*/  IMAD.U32 R4, RZ, RZ, UR10 ;  /* 0x0000000aff047e24 */ /* 0x000fe4000f8e00ff */
[----:B------:R-:W-:Y:S02]  /*0970*/  IMAD.U32 R5, RZ, RZ, UR11 ;  /* 0x0000000bff057e24 */ /* 0x000fe4000f8e00ff */
[----:B------:R-:W-:Y:S01]  /*0980*/  IMAD.U32 R6, RZ, RZ, UR12 ;  /* 0x0000000cff067e24 */ /* 0x000fe2000f8e00ff */
[----:B------:R-:W-:Y:S01]  /*0990*/  MOV R9, UR19 ;  /* 0x0000001300097c02 */ /* 0x000fe20008000f00 */
[----:B------:R-:W-:Y:S01]  /*09a0*/  IMAD.U32 R7, RZ, RZ, UR13 ;  /* 0x0000000dff077e24 */ /* 0x000fe2000f8e00ff */
[----:B------:R1:W-:Y:S01]  /*09b0*/  STG.E desc[UR14][R2.64], R11 ;  /* 0x0000000b02007986 */ /* 0x0003e2000c10190e */
[----:B------:R-:W-:-:S03]  /*09c0*/  IMAD.U32 R8, RZ, RZ, UR18 ;  /* 0x00000012ff087e24 */ /* 0x000fc6000f8e00ff */
[----:B------:R1:W-:Y:S04]  /*09d0*/  STG.E desc[UR14][R4.64], R11 ;  /* 0x0000000b04007986 */ /* 0x0003e8000c10190e */
[----:B------:R1:W-:Y:S04]  /*09e0*/  STG.E desc[UR14][R6.64], R11 ;  /* 0x0000000b06007986 */ /* 0x0003e8000c10190e */
[----:B------:R1:W-:Y:S02]  /*09f0*/  STG.E desc[UR14][R8.64], R11 ;  /* 0x0000000b08007986 */ /* 0x0003e4000c10190e */
.L_x_4:
[----:B------:R-:W-:Y:S05]  /*0a00*/  BRA.U UP1, `(.L_x_0) ;  /* 0x0000000101307547 */ /* 0x000fea000b800000 */
[----:B------:R-:W2:Y:S01]  /*0a10*/  LDCU.64 UR8, c[0x0][0x398] ;  /* 0x00007300ff0877ac */ /* 0x000ea20008000a00 */
[----:B01-3--:R-:W-:Y:S01]  /*0a20*/  IMAD.MOV.U32 R7, RZ, RZ, 0x7fc00000 ;  /* 0x7fc00000ff077424 */ /* 0x00bfe200078e00ff */
[----:B------:R-:W0:Y:S01]  /*0a30*/  LDCU.64 UR10, c[0x0][0x3a0] ;  /* 0x00007400ff0a77ac */ /* 0x000e220008000a00 */
[----:B------:R-:W-:-:S04]  /*0a40*/  UIMAD UR4, UR4, UR16, UR5 ;  /* 0x00000010040472a4 */ /* 0x000fc8000f8e0205 */
[----:B--2---:R-:W-:Y:S02]  /*0a50*/  UIMAD.WIDE UR8, UR4, 0x4, UR8 ;  /* 0x00000004040878a5 */ /* 0x004fe4000f8e0208 */
[----:B0-----:R-:W-:-:S04]  /*0a60*/  UIMAD.WIDE UR10, UR4, 0x4, UR10 ;  /* 0x00000004040a78a5 */ /* 0x001fc8000f8e020a */
[----:B------:R-:W-:Y:S02]  /*0a70*/  IMAD.U32 R2, RZ, RZ, UR8 ;  /* 0x00000008ff027e24 */ /* 0x000fe4000f8e00ff */
[----:B------:R-:W-:Y:S02]  /*0a80*/  IMAD.U32 R3, RZ, RZ, UR9 ;  /* 0x00000009ff037e24 */ /* 0x000fe4000f8e00ff */
[----:B------:R-:W-:Y:S02]  /*0a90*/  IMAD.U32 R4, RZ, RZ, UR10 ;  /* 0x0000000aff047e24 */ /* 0x000fe4000f8e00ff */
[----:B------:R-:W-:Y:S01]  /*0aa0*/  IMAD.U32 R5, RZ, RZ, UR11 ;  /* 0x0000000bff057e24 */ /* 0x000fe2000f8e00ff */
[----:B------:R2:W-:Y:S04]  /*0ab0*/  STG.E desc[UR14][R2.64], R7 ;  /* 0x0000000702007986 */ /* 0x0005e8000c10190e */
[----:B------:R2:W-:Y:S02]  /*0ac0*/  STG.E desc[UR14][R4.64], R7 ;  /* 0x0000000704007986 */ /* 0x0005e4000c10190e */
.L_x_0:
[----:B------:R-:W4:Y:S01]  /*0ad0*/  LDCU.64 UR8, c[0x0][0x390] ;  /* 0x00007200ff0877ac */ /* 0x000f220008000a00 */
[----:B------:R-:W-:Y:S01]  /*0ae0*/  UMOV UR4, URZ ;  /* 0x000000ff00047c82 */ /* 0x000fe20008000000 */
[----:B----4-:R-:W-:-:S04]  /*0af0*/  UISETP.NE.U32.AND UP0, UPT, UR8, URZ, UPT ;  /* 0x000000ff0800728c */ /* 0x010fc8000bf05070 */
[----:B------:R-:W-:-:S09]  /*0b00*/  UISETP.NE.AND.EX UP0, UPT, UR9, URZ, UPT, UP0 ;  /* 0x000000ff0900728c */ /* 0x000fd2000bf05300 */
[----:B------:R-:W-:Y:S05]  /*0b10*/  BRA.U !UP0, `(.L_x_5) ;  /* 0x0000000108187547 */ /* 0x000fea000b800000 */
[----:B------:R-:W4:Y:S02]  /*0b20*/  LDCU.64 UR8, c[0x0][0x390] ;  /* 0x00007200ff0877ac */ /* 0x000f240008000a00 */
[----:B----4-:R-:W-:-:S06]  /*0b30*/  UIMAD.WIDE.U32 UR8, UR5, 0x4, UR8 ;  /* 0x00000004050878a5 */ /* 0x010fcc000f8e0008 */
[----:B0123--:R-:W-:Y:S01]  /*0b40*/  MOV R2, UR8 ;  /* 0x0000000800027c02 */ /* 0x00ffe20008000f00 */
[----:B------:R-:W-:-:S05]  /*0b50*/  IMAD.U32 R3, RZ, RZ, UR9 ;  /* 0x00000009ff037e24 */ /* 0x000fca000f8e00ff */
[----:B------:R-:W2:Y:S02]  /*0b60*/  LDG.E.CONSTANT R2, desc[UR14][R2.64] ;  /* 0x0000000e02027981 */ /* 0x000ea4000c1e9900 */
[----:B--2---:R-:W-:-:S15]  /*0b70*/  R2UR UR4, R2 ;  /* 0x00000000020472ca */ /* 0x004fde00000e0000 */
.L_x_5:
[----:B------:R-:W-:-:S04]  /*0b80*/  UISETP.LT.AND UP0, UPT, URZ, UR4, UPT ;  /* 0x00000004ff00728c */ /* 0x000fc8000bf01270 */
[----:B------:R-:W-:-:S04]  /*0b90*/  USEL UR4, URZ, UR4, !UP0 ;  /* 0x00000004ff047287 */ /* 0x000fc8000c000000 */
[----:B------:R-:W-:-:S06]  /*0ba0*/  UISETP.GE.AND UP0, UPT, UR4, UR6, UPT ;  /* 0x000000060400728c */ /* 0x000fcc000bf06270 */
[----:B------:R-:W-:-:S13]  /*0bb0*/  PLOP3.LUT P0, PT, PT, PT, UP0, 0x80, 0x8 ;  /* 0x000000000008781c */ /* 0x000fda0003f0f008 */
[----:B------:R-:W-:Y:S05]  /*0bc0*/  @P0 EXIT ;  /* 0x000000000000094d */ /* 0x000fea0003800000 */
[----:B------:R-:W-:-:S04]  /*0bd0*/  UIADD3 UR20, UPT, UPT, UR4, 0x7, URZ ;  /* 0x0000000704147890 */ /* 0x000fc8000fffe0ff */
[----:B------:R-:W-:-:S06]  /*0be0*/  UISETP.GE.U32.AND UP0, UPT, UR20, UR6, UPT ;  /* 0x000000061400728c */ /* 0x000fcc000bf06070 */
[----:B------:R-:W-:-:S13]  /*0bf0*/  PLOP3.LUT P0, PT, PT, PT, UP0, 0x80, 0x8 ;  /* 0x000000000008781c */ /* 0x000fda0003f0f008 */
[----:B------:R-:W-:Y:S05]  /*0c00*/  @P0 EXIT ;  /* 0x000000000000094d */ /* 0x000fea0003800000 */
[----:B01-3--:R-:W-:Y:S02]  /*0c10*/  HFMA2 R8, -RZ, RZ, 0, 0 ;  /* 0x00000000ff087431 */ /* 0x00bfe400000001ff */
[----:B------:R-:W-:Y:S01]  /*0c20*/  IMAD.MOV.U32 R9, RZ, RZ, 0x7ff80000 ;  /* 0x7ff80000ff097424 */ /* 0x000fe200078e00ff */
[----:B--2---:R-:W0:Y:S01]  /*0c30*/  LDC.64 R2, c[0x0][0x398] ;  /* 0x0000e600ff027b82 */ /* 0x004e220000000a00 */
[----:B------:R-:W-:Y:S01]  /*0c40*/  IMAD.MOV.U32 R10, RZ, RZ, 0x0 ;  /* 0x00000000ff0a7424 */ /* 0x000fe200078e00ff */
[----:B------:R-:W-:Y:S01]  /*0c50*/  UIMAD UR17, UR4, UR16, UR5 ;  /* 0x00000010041172a4 */ /* 0x000fe2000f8e0205 */
[----:B------:R-:W-:Y:S01]  /*0c60*/  IMAD.MOV.U32 R11, RZ, RZ, 0x7ff80000 ;  /* 0x7ff80000ff0b7424 */ /* 0x000fe200078e00ff */
[----:B------:R-:W-:Y:S01]  /*0c70*/  UIADD3 UR13, UPT, UPT, UR4, -UR6, URZ ;  /* 0x80000006040d7290 */ /* 0x000fe2000fffe0ff */
[----:B------:R-:W-:Y:S01]  /*0c80*/  STL.64 [R1+0x30], R8 ;  /* 0x0000300801007387 */ /* 0x000fe20000100a00 */
[----:B------:R-:W-:Y:S01]  /*0c90*/  IMAD.MOV.U32 R12, RZ, RZ, 0x0 ;  /* 0x00000000ff0c7424 */ /* 0x000fe200078e00ff */
[----:B------:R-:W-:Y:S01]  /*0ca0*/  UIADD3 UR6, UPT, UPT, UR4, -0x5, URZ ;  /* 0xfffffffb04067890 */ /* 0x000fe2000fffe0ff */
[----:B------:R-:W1:Y:S01]  /*0cb0*/  LDC.64 R4, c[0x0][0x3a0] ;  /* 0x0000e800ff047b82 */ /* 0x000e620000000a00 */
[----:B------:R-:W-:Y:S01]  /*0cc0*/  STL.128 [R1], R8 ;  /* 0x0000000801007387 */ /* 0x000fe20000100c00 */
[----:B------:R-:W-:Y:S01]  /*0cd0*/  IMAD.MOV.U32 R13, RZ, RZ, 0x7ff80000 ;  /* 0x7ff80000ff0d7424 */ /* 0x000fe200078e00ff */
[----:B------:R-:W-:Y:S01]  /*0ce0*/  UIADD3 UR7, UPT, UPT, UR4, -0x6, URZ ;  /* 0xfffffffa04077890 */ /* 0x000fe2000fffe0ff */
[----:B------:R-:W-:Y:S01]  /*0cf0*/  IMAD.MOV.U32 R14, RZ, RZ, 0x0 ;  /* 0x00000000ff0e7424 */ /* 0x000fe200078e00ff */
[----:B------:R-:W-:Y:S01]  /*0d00*/  STL.128 [R1+0x10], R8 ;  /* 0x0000100801007387 */ /* 0x000fe20000100c00 */
[----:B------:R-:W-:Y:S01]  /*0d10*/  IMAD.MOV.U32 R15, RZ, RZ, 0x7ff80000 ;  /* 0x7ff80000ff0f7424 */ /* 0x000fe200078e00ff */
[----:B------:R-:W-:Y:S01]  /*0d20*/  UIADD3 UR8, UPT, UPT, UR4, -0x7, URZ ;  /* 0xfffffff904087890 */ /* 0x000fe2000fffe0ff */
[----:B------:R-:W-:Y:S01]  /*0d30*/  VIADD R17, R1, 0x40 ;  /* 0x0000004001117836 */ /* 0x000fe20000000000 */
[----:B------:R-:W-:Y:S01]  /*0d40*/  STL.128 [R1+0x20], R8 ;  /* 0x0000200801007387 */ /* 0x000fe20000100c00 */
[----:B------:R-:W-:Y:S01]  /*0d50*/  UIADD3 UR9, UPT, UPT, UR4, -0x3, URZ ;  /* 0xfffffffd04097890 */ /* 0x000fe2000fffe0ff */
[----:B------:R-:W-:Y:S01]  /*0d60*/  IMAD.MOV.U32 R16, RZ, RZ, RZ ;  /* 0x000000ffff107224 */ /* 0x000fe200078e00ff */
[----:B------:R-:W-:Y:S01]  /*0d70*/  UIADD3 UR10, UPT, UPT, UR4, -0x1, URZ ;  /* 0xffffffff040a7890 */ /* 0x000fe2000fffe0ff */
[----:B------:R-:W-:Y:S01]  /*0d80*/  STL.128 [R1+0x40], R12 ;  /* 0x0000400c01007387 */ /* 0x000fe20000100c00 */
[----:B------:R-:W-:-:S02]  /*0d90*/  UIADD3 UR11, UPT, UPT, UR4, -0x2, URZ ;  /* 0xfffffffe040b7890 */ /* 0x000fc4000fffe0ff */
[----:B------:R-:W-:Y:S01]  /*0da0*/  UIADD3 UR12, UPT, UPT, UR4, -0x4, URZ ;  /* 0xfffffffc040c7890 */ /* 0x000fe2000fffe0ff */
[----:B------:R2:W-:Y:S01]  /*0db0*/  STL.128 [R1+0x50], R12 ;  /* 0x0000500c01007387 */ /* 0x0005e20000100c00 */
[----:B------:R-:W-:Y:S02]  /*0dc0*/  UIADD3 UR21, UPT, UPT, UR4, 0x10, URZ ;  /* 0x0000001004157890 */ /* 0x000fe4000fffe0ff */
[----:B------:R-:W-:Y:S01]  /*0dd0*/  UIADD3 UR22, UPT, UPT, UR4, 0xd, URZ ;  /* 0x0000000d04167890 */ /* 0x000fe2000fffe0ff */
[----:B------:R-:W3:Y:S01]  /*0de0*/  LDCU UR23, c[0x0][0x388] ;  /* 0x00007100ff1777ac */ /* 0x000ee20008000800 */
[----:B------:R-:W4:Y:S01]  /*0df0*/  LDCU.64 UR18, c[0x0][0x380] ;  /* 0x00007000ff1277ac */ /* 0x000f220008000a00 */
[----:B------:R-:W-:Y:S02]  /*0e00*/  UIMAD UR6, UR6, UR16, UR5 ;  /* 0x00000010060672a4 */ /* 0x000fe4000f8e0205 */
[----:B------:R-:W-:Y:S01]  /*0e10*/  UIMAD UR7, UR7, UR16, UR5 ;  /* 0x00000010070772a4 */ /* 0x000fe2000f8e0205 */
[----:B--2---:R-:W-:Y:S01]  /*0e20*/  MOV R14, RZ ;  /* 0x000000ff000e7202 */ /* 0x004fe20000000f00 */
[----:B------:R-:W-:Y:S01]  /*0e30*/  IMAD.U32 R15, RZ, RZ, UR17 ;  /* 0x00000011ff0f7e24 */ /* 0x000fe2000f8e00ff */
[----:B------:R-:W-:-:S02]  /*0e40*/  UIMAD UR8, UR8, UR16, UR5 ;  /* 0x00000010080872a4 */ /* 0x000fc4000f8e0205 */
[----:B------:R-:W-:Y:S02]  /*0e50*/  UIMAD UR9, UR9, UR16, UR5 ;  /* 0x00000010090972a4 */ /* 0x000fe4000f8e0205 */
[----:B------:R-:W-:Y:S02]  /*0e60*/  UIMAD UR10, UR10, UR16, UR5 ;  /* 0x000000100a0a72a4 */ /* 0x000fe4000f8e0205 */
[----:B------:R-:W-:Y:S02]  /*0e70*/  UIMAD UR11, UR11, UR16, UR5 ;  /* 0x000000100b0b72a4 */ /* 0x000fe4000f8e0205 */
[----:B0--34-:R-:W-:-:S12]  /*0e80*/  UIMAD UR12, UR12, UR16, UR5 ;  /* 0x000000100c0c72a4 */ /* 0x019fd8000f8e0205 */
.L_x_10:
[----:B------:R-:W-:Y:S01]  /*0e90*/  UISETP.GE.U32.AND UP0, UPT, UR4, UR20, UPT ;  /* 0x000000140400728c */ /* 0x000fe2000bf06070 */
[----:B------:R-:W-:Y:S02]  /*0ea0*/  IMAD.MOV.U32 R10, RZ, RZ, RZ ;  /* 0x000000ffff0a7224 */ /* 0x000fe400078e00ff */
[----:B--2---:R-:W-:Y:S02]  /*0eb0*/  IMAD.MOV.U32 R6, RZ, RZ, 0x0 ;  /* 0x00000000ff067424 */ /* 0x004fe400078e00ff */
[----:B0-----:R-:W-:-:S04]  /*0ec0*/  IMAD.MOV.U32 R7, RZ, RZ, 0x7ff80000 ;  /* 0x7ff80000ff077424 */ /* 0x001fc800078e00ff */
[----:B------:R-:W-:Y:S05]  /*0ed0*/  BRA.U !UP0, `(.L_x_6) ;  /* 0x0000000108fc7547 */ /* 0x000fea000b800000 */
[----:B------:R-:W-:-:S06]  /*0ee0*/  UIMAD.WIDE UR16, UR11, 0x4, UR18 ;  /* 0x000000040b1078a5 */ /* 0x000fcc000f8e0212 */
[----:B------:R-:W-:Y:S01]  /*0ef0*/  MOV R8, UR16 ;  /* 0x0000001000087c02 */ /* 0x000fe20008000f00 */
[----:B------:R-:W-:Y:S01]  /*0f00*/  IMAD.U32 R9, RZ, RZ, UR17 ;  /* 0x00000011ff097e24 */ /* 0x000fe2000f8e00ff */
[----:B------:R-:W-:-:S04]  /*0f10*/  UIMAD.WIDE UR16, UR10, 0x4, UR18 ;  /* 0x000000040a1078a5 */ /* 0x000fc8000f8e0212 */
[----:B------:R-:W2:Y:S02]  /*0f20*/  LDG.E.CONSTANT R31, desc[UR14][R8.64] ;  /* 0x0000000e081f7981 */ /* 0x000ea4000c1e9900 */
[----:B------:R-:W-:Y:S02]  /*0f30*/  IMAD.U32 R6, RZ, RZ, UR16 ;  /* 0x00000010ff067e24 */ /* 0x000fe4000f8e00ff */
[----:B------:R-:W-:Y:S01]  /*0f40*/  IMAD.U32 R7, RZ, RZ, UR17 ;  /* 0x00000011ff077e24 */ /* 0x000fe2000f8e00ff */
[----:B------:R-:W-:-:S04]  /*0f50*/  UIMAD.WIDE UR16, UR9, 0x4, UR18 ;  /* 0x00000004091078a5 */ /* 0x000fc8000f8e0212 */
[----:B------:R0:W3:Y:S02]  /*0f60*/  LDG.E.CONSTANT R30, desc[UR14][R6.64] ;  /* 0x0000000e061e7981 */ /* 0x0000e4000c1e9900 */
[----:B------:R-:W-:Y:S01]  /*0f70*/  IMAD.U32 R12, RZ, RZ, UR16 ;  /* 0x00000010ff0c7e24 */ /* 0x000fe2000f8e00ff */
[----:B------:R-:W-:Y:S01]  /*0f80*/  MOV R13, UR17 ;  /* 0x00000011000d7c02 */ /* 0x000fe20008000f00 */
[----:B------:R-:W-:-:S04]  /*0f90*/  UIMAD.WIDE UR16, UR12, 0x4, UR18 ;  /* 0x000000040c1078a5 */ /* 0x000fc8000f8e0212 */
[----:B------:R2:W4:Y:S02]  /*0fa0*/  LDG.E.CONSTANT R32, desc[UR14][R12.64] ;  /* 0x0000000e0c207981 */ /* 0x000524000c1e9900 */
[----:B------:R-:W-:Y:S02]  /*0fb0*/  IMAD.U32 R18, RZ, RZ, UR16 ;  /* 0x00000010ff127e24 */ /* 0x000fe4000f8e00ff */
[----:B------:R-:W-:Y:S01]  /*0fc0*/  IMAD.U32 R19, RZ, RZ, UR17 ;  /* 0x00000011ff137e24 */ /* 0x000fe2000f8e00ff */
[----:B------:R-:W-:-:S04]  /*0fd0*/  UIMAD.WIDE UR16, UR6, 0x4, UR18 ;  /* 0x00000004061078a5 */ /* 0x000fc8000f8e0212 */
[----:B------:R5:W4:Y:S02]  /*0fe0*/  LDG.E.CONSTANT R33, desc[UR14][R18.64] ;  /* 0x0000000e12217981 */ /* 0x000b24000c1e9900 */
[----:B------:R-:W-:Y:S02]  /*0ff0*/  IMAD.U32 R22, RZ, RZ, UR16 ;  /* 0x00000010ff167e24 */ /* 0x000fe4000f8e00ff */
[----:B------:R-:W-:Y:S01]  /*1000*/  IMAD.U32 R23, RZ, RZ, UR17 ;  /* 0x00000011ff177e24 */ /* 0x000fe2000f8e00ff */
[----:B------:R-:W-:-:S04]  /*1010*/  UIMAD.WIDE UR16, UR7, 0x4, UR18 ;  /* 0x00000004071078a5 */ /* 0x000fc8000f8e0212 */
[----:B------:R-:W4:Y:S02]  /*1020*/  LDG.E.CONSTANT R22, desc[UR14][R22.64] ;  /* 0x0000000e16167981 */ /* 0x000f24000c1e9900 */
[----:B------:R-:W-:Y:S01]  /*1030*/  MOV R26, UR16 ;  /* 0x00000010001a7c02 */ /* 0x000fe20008000f00 */
[----:B------:R-:W-:Y:S01]  /*1040*/  IMAD.U32 R27, RZ, RZ, UR17 ;  /* 0x00000011ff1b7e24 */ /* 0x000fe2000f8e00ff */
[----:B------:R-:W-:-:S04]  /*1050*/  UIMAD.WIDE UR16, UR8, 0x4, UR18 ;  /* 0x00000004081078a5 */ /* 0x000fc8000f8e0212 */
[----:B------:R1:W4:Y:S02]  /*1060*/  LDG.E.CONSTANT R11, desc[UR14][R26.64] ;  /* 0x0000000e1a0b7981 */ /* 0x000324000c1e9900 */
[----:B------:R-:W-:Y:S02]  /*1070*/  IMAD.U32 R28, RZ, RZ, UR16 ;  /* 0x00000010ff1c7e24 */ /* 0x000fe4000f8e00ff */
[----:B------:R-:W-:-:S05]  /*1080*/  IMAD.U32 R29, RZ, RZ, UR17 ;  /* 0x00000011ff1d7e24 */ /* 0x000fca000f8e00ff */
[----:B------:R-:W4:Y:S01]  /*1090*/  LDG.E.CONSTANT R0, desc[UR14][R28.64] ;  /* 0x0000000e1c007981 */ /* 0x000f22000c1e9900 */
[----:B0-----:R-:W0:Y:S01]  /*10a0*/  MUFU.RCP64H R7, 28 ;  /* 0x403c000000077908 */ /* 0x001e220000001800 */
[----:B------:R-:W-:-:S07]  /*10b0*/  IMAD.MOV.U32 R6, RZ, RZ, 0x1 ;  /* 0x00000001ff067424 */ /* 0x000fce00078e00ff */
[----:B--2---:R-:W5:Y:S08]  /*10c0*/  F2F.F64.F32 R12, R31 ;  /* 0x0000001f000c7310 */ /* 0x004f700000201800 */
[----:B---3--:R-:W2:Y:S01]  /*10d0*/  F2F.F64.F32 R8, R30 ;  /* 0x0000001e00087310 */ /* 0x008ea20000201800 */
[----:B-----5:R-:W-:-:S07]  /*10e0*/  DMUL R18, R12, 6 ;  /* 0x401800000c127828 */ /* 0x020fce0000000000 */
[----:B----4-:R-:W3:Y:S01]  /*10f0*/  F2F.F64.F32 R12, R32 ;  /* 0x00000020000c7310 */ /* 0x010ee20000201800 */
[----:B--2---:R-:W-:Y:S01]  /*1100*/  DFMA R24, R8, 7, R18 ;  /* 0x401c00000818782b */ /* 0x004fe20000000012 */
[----:B------:R-:W-:Y:S01]  /*1110*/  IMAD.MOV.U32 R8, RZ, RZ, 0x0 ;  /* 0x00000000ff087424 */ /* 0x000fe200078e00ff */
[----:B------:R-:W-:-:S05]  /*1120*/  MOV R9, 0x403c0000 ;  /* 0x403c000000097802 */ /* 0x000fca0000000f00 */
[----:B------:R-:W2:Y:S01]  /*1130*/  F2F.F64.F32 R20, R33 ;  /* 0x0000002100147310 */ /* 0x000ea20000201800 */
[----:B---3--:R-:W-:Y:S02]  /*1140*/  DFMA R24, R12, 5, R24 ;  /* 0x401400000c18782b */ /* 0x008fe40000000018 */
[----:B0-----:R-:W-:-:S05]  /*1150*/  DFMA R18, R6, -R8, 1 ;  /* 0x3ff000000612742b */ /* 0x001fca0000000808 */
[----:B------:R-:W0:Y:S03]  /*1160*/  F2F.F64.F32 R12, R22 ;  /* 0x00000016000c7310 */ /* 0x000e260000201800 */
[----:B-1----:R-:W-:Y:S02]  /*1170*/  DFMA R26, R18, R18, R18 ;  /* 0x00000012121a722b */ /* 0x002fe40000000012 */
[----:B--2---:R-:W-:-:S03]  /*1180*/  DFMA R20, R20, 4, R24 ;  /* 0x401000001414782b */ /* 0x004fc60000000018 */
[----:B------:R-:W1:Y:S03]  /*1190*/  F2F.F64.F32 R18, R11 ;  /* 0x0000000b00127310 */ /* 0x000e660000201800 */
[----:B------:R-:W-:Y:S02]  /*11a0*/  DFMA R26, R6, R26, R6 ;  /* 0x0000001a061a722b */ /* 0x000fe40000000006 */
[----:B0-----:R-:W-:-:S03]  /*11b0*/  DFMA R12, R12, 3, R20 ;  /* 0x400800000c0c782b */ /* 0x001fc60000000014 */
[----:B------:R-:W0:Y:S03]  /*11c0*/  F2F.F64.F32 R6, R0 ;  /* 0x0000000000067310 */ /* 0x000e260000201800 */
[----:B------:R-:W-:Y:S02]  /*11d0*/  DFMA R8, R26, -R8, 1 ;  /* 0x3ff000001a08742b */ /* 0x000fe40000000808 */
[----:B-1----:R-:W-:-:S06]  /*11e0*/  DFMA R12, R18, 2, R12 ;  /* 0x40000000120c782b */ /* 0x002fcc000000000c */
[----:B------:R-:W-:Y:S02]  /*11f0*/  DFMA R8, R26, R8, R26 ;  /* 0x000000081a08722b */ /* 0x000fe4000000001a */
[----:B0-----:R-:W-:-:S08]  /*1200*/  DADD R18, R6, R12 ;  /* 0x0000000006127229 */ /* 0x001fd0000000000c */
[----:B------:R-:W-:Y:S02]  /*1210*/  DMUL R6, R18, R8 ;  /* 0x0000000812067228 */ /* 0x000fe40000000000 */
[----:B------:R-:W-:-:S06]  /*1220*/  FSETP.GEU.AND P1, PT, |R19|, 6.5827683646048100446e-37, PT ;  /* 0x036000001300780b */ /* 0x000fcc0003f2e200 */
[----:B------:R-:W-:-:S08]  /*1230*/  DFMA R12, R6, -28, R18 ;  /* 0xc03c0000060c782b */ /* 0x000fd00000000012 */
[----:B------:R-:W-:-:S10]  /*1240*/  DFMA R6, R8, R12, R6 ;  /* 0x0000000c0806722b */ /* 0x000fd40000000006 */
[----:B------:R-:W-:-:S05]  /*1250*/  FFMA R8, RZ, 2.9375, R7 ;  /* 0x403c0000ff087823 */ /* 0x000fca0000000007 */
[----:B------:R-:W-:-:S13]  /*1260*/  FSETP.GT.AND P0, PT, |R8|, 1.469367938527859385e-39, PT ;  /* 0x001000000800780b */ /* 0x000fda0003f04200 */
[----:B------:R-:W-:Y:S05]  /*1270*/  @P0 BRA P1, `(.L_x_6) ;  /* 0x0000000000140947 */ /* 0x000fea0000800000 */
[----:B------:R-:W-:Y:S01]  /*1280*/  IMAD.MOV.U32 R11, RZ, RZ, 0x403c0000 ;  /* 0x403c0000ff0b7424 */ /* 0x000fe200078e00ff */
[----:B------:R-:W-:-:S07]  /*1290*/  MOV R0, 0x12b0 ;  /* 0x000012b000007802 */ /* 0x000fce0000000f00 */
[----:B------:R-:W-:Y:S05]  /*12a0*/  CALL.REL.NOINC `($__internal_0_$__cuda_sm20_div_rn_f64_full) ;  /* 0x0000000c00a47944 */ /* 0x000fea0003c00000 */
[----:B------:R-:W-:Y:S02]  /*12b0*/  IMAD.MOV.U32 R6, RZ, RZ, R20 ;  /* 0x000000ffff067224 */ /* 0x000fe400078e0014 */
[----:B------:R-:W-:-:S07]  /*12c0*/  IMAD.MOV.U32 R7, RZ, RZ, R21 ;  /* 0x000000ffff077224 */ /* 0x000fce00078e0015 */
.L_x_6:
[C---:B------:R-:W-:Y:S01]  /*12d0*/  LEA R11, R14.reuse, R1, 0x3 ;  /* 0x000000010e0b7211 */ /* 0x040fe200078e18ff */
[----:B------:R-:W-:Y:S01]  /*12e0*/  VIADD R9, R14, 0x1 ;  /* 0x000000010e097836 */ /* 0x000fe20000000000 */
[----:B------:R-:W-:Y:S01]  /*12f0*/  UISETP.GE.U32.AND UP0, UPT, UR4, UR22, UPT ;  /* 0x000000160400728c */ /* 0x000fe2000bf06070 */
[----:B------:R-:W-:Y:S02]  /*1300*/  IMAD.MOV.U32 R8, RZ, RZ, RZ ;  /* 0x000000ffff087224 */ /* 0x000fe400078e00ff */
[----:B------:R0:W-:Y:S02]  /*1310*/  STL.64 [R11], R6 ;  /* 0x000000060b007387 */ /* 0x0001e40000100a00 */
[----:B------:R-:W-:-:S05]  /*1320*/  IMAD.HI R0, R9, -0x6db6db6d, R8 ;  /* 0x9249249309007827 */ /* 0x000fca00078e0208 */
[----:B------:R-:W-:-:S04]  /*1330*/  SHF.R.U32.HI R13, RZ, 0x1f, R0 ;  /* 0x0000001fff0d7819 */ /* 0x000fc80000011600 */
[----:B------:R-:W-:-:S05]  /*1340*/  LEA.HI.SX32 R13, R0, R13, 0x1e ;  /* 0x0000000d000d7211 */ /* 0x000fca00078ff2ff */
[----:B------:R-:W-:Y:S01]  /*1350*/  IMAD R14, R13, -0x7, R9 ;  /* 0xfffffff90d0e7824 */ /* 0x000fe200078e0209 */
[----:B0-----:R-:W-:Y:S06]  /*1360*/  BRA.U !UP0, `(.L_x_7) ;  /* 0x0000000d08407547 */ /* 0x001fec000b800000 */
[C---:B------:R-:W-:Y:S01]  /*1370*/  VIADD R9, R14.reuse, 0x5 ;  /* 0x000000050e097836 */ /* 0x040fe20000000000 */
[C---:B------:R-:W-:Y:S01]  /*1380*/  IADD3 R7, PT, PT, R14.reuse, 0x3, RZ ;  /* 0x000000030e077810 */ /* 0x040fe20007ffe0ff */
[C---:B------:R-:W-:Y:S01]  /*1390*/  VIADD R8, R14.reuse, 0x4 ;  /* 0x000000040e087836 */ /* 0x040fe20000000000 */
[C---:B------:R-:W-:Y:S01]  /*13a0*/  ISETP.GE.AND P0, PT, R14.reuse, 0x1, PT ;  /* 0x000000010e00780c */ /* 0x040fe20003f06270 */
[----:B------:R-:W-:Y:S01]  /*13b0*/  VIADD R6, R14, 0x2 ;  /* 0x000000020e067836 */ /* 0x000fe20000000000 */
[----:B------:R-:W-:Y:S02]  /*13c0*/  PRMT R0, R9, 0x8880, RZ ;  /* 0x0000888009007816 */ /* 0x000fe400000000ff */
[----:B------:R-:W-:Y:S02]  /*13d0*/  PRMT R13, R8, 0x8880, RZ ;  /* 0x00008880080d7816 */ /* 0x000fe400000000ff */
[----:B------:R-:W-:Y:S01]  /*13e0*/  PRMT R18, R7, 0x8880, RZ ;  /* 0x0000888007127816 */ /* 0x000fe200000000ff */
[----:B------:R-:W-:Y:S01]  /*13f0*/  IMAD R0, R0, -0x6d, RZ ;  /* 0xffffff9300007824 */ /* 0x000fe200078e02ff */
[----:B------:R-:W-:Y:S01]  /*1400*/  PRMT R20, R6, 0x8880, RZ ;  /* 0x0000888006147816 */ /* 0x000fe200000000ff */
[----:B------:R-:W-:-:S03]  /*1410*/  IMAD R13, R13, -0x6d, RZ ;  /* 0xffffff930d0d7824 */ /* 0x000fc600078e02ff */
[----:B------:R-:W-:Y:S01]  /*1420*/  LOP3.LUT R0, R0, 0xffff, RZ, 0xc0, !PT ;  /* 0x0000ffff00007812 */ /* 0x000fe200078ec0ff */
[----:B------:R-:W-:-:S03]  /*1430*/  IMAD R20, R20, -0x6d, RZ ;  /* 0xffffff9314147824 */ /* 0x000fc600078e02ff */
[----:B------:R-:W-:Y:S01]  /*1440*/  LEA.HI R11, R0, R9, RZ, 0x18 ;  /* 0x00000009000b7211 */ /* 0x000fe200078fc0ff */
[----:B------:R-:W-:-:S03]  /*1450*/  VIADD R0, R14, 0x1 ;  /* 0x000000010e007836 */ /* 0x000fc60000000000 */
[C---:B------:R-:W-:Y:S02]  /*1460*/  LOP3.LUT R12, R11.reuse, 0x80, RZ, 0xc0, !PT ;  /* 0x000000800b0c7812 */ /* 0x040fe400078ec0ff */
[----:B------:R-:W-:Y:S02]  /*1470*/  PRMT R19, R11, 0x8880, RZ ;  /* 0x000088800b137816 */ /* 0x000fe400000000ff */
[----:B------:R-:W-:Y:S02]  /*1480*/  SHF.R.U32.HI R11, RZ, 0x7, R12 ;  /* 0x00000007ff0b7819 */ /* 0x000fe4000001160c */
[----:B------:R-:W-:Y:S02]  /*1490*/  PRMT R12, R19, 0x7710, RZ ;  /* 0x00007710130c7816 */ /* 0x000fe400000000ff */
[----:B------:R-:W-:Y:S01]  /*14a0*/  LOP3.LUT R19, R13, 0xffff, RZ, 0xc0, !PT ;  /* 0x0000ffff0d137812 */ /* 0x000fe200078ec0ff */
[----:B------:R-:W-:Y:S01]  /*14b0*/  IMAD R13, R18, -0x6d, RZ ;  /* 0xffffff93120d7824 */ /* 0x000fe200078e02ff */
[----:B------:R-:W-:-:S02]  /*14c0*/  LEA.HI R11, R12, R11, RZ, 0x1e ;  /* 0x0000000b0c0b7211 */ /* 0x000fc400078ff0ff */
[----:B------:R-:W-:Y:S02]  /*14d0*/  LEA.HI R12, R19, R8, RZ, 0x18 ;  /* 0x00000008130c7211 */ /* 0x000fe400078fc0ff */
[----:B------:R-:W-:Y:S02]  /*14e0*/  LOP3.LUT R18, R13, 0xffff, RZ, 0xc0, !PT ;  /* 0x0000ffff0d127812 */ /* 0x000fe400078ec0ff */
[----:B------:R-:W-:Y:S02]  /*14f0*/  LOP3.LUT R13, R12, 0x80, RZ, 0xc0, !PT ;  /* 0x000000800c0d7812 */ /* 0x000fe400078ec0ff */
[----:B------:R-:W-:Y:S02]  /*1500*/  PRMT R21, R0, 0x8880, RZ ;  /* 0x0000888000157816 */ /* 0x000fe400000000ff */
[----:B------:R-:W-:Y:S02]  /*1510*/  PRMT R12, R12, 0x8880, RZ ;  /* 0x000088800c0c7816 */ /* 0x000fe400000000ff */
[----:B------:R-:W-:Y:S01]  /*1520*/  LEA.HI R18, R18, R7, RZ, 0x18 ;  /* 0x0000000712127211 */ /* 0x000fe200078fc0ff */
[----:B------:R-:W-:Y:S01]  /*1530*/  IMAD R21, R21, -0x6d, RZ ;  /* 0xffffff9315157824 */ /* 0x000fe200078e02ff */
[----:B------:R-:W-:-:S02]  /*1540*/  SHF.R.U32.HI R13, RZ, 0x7, R13 ;  /* 0x00000007ff0d7819 */ /* 0x000fc4000001160d */
[----:B------:R-:W-:Y:S02]  /*1550*/  PRMT R12, R12, 0x7710, RZ ;  /* 0x000077100c0c7816 */ /* 0x000fe400000000ff */
[C---:B------:R-:W-:Y:S02]  /*1560*/  LOP3.LUT R19, R18.reuse, 0x80, RZ, 0xc0, !PT ;  /* 0x0000008012137812 */ /* 0x040fe400078ec0ff */
[----:B------:R-:W-:Y:S02]  /*1570*/  PRMT R18, R18, 0x8880, RZ ;  /* 0x0000888012127816 */ /* 0x000fe400000000ff */
[----:B------:R-:W-:Y:S02]  /*1580*/  LEA.HI R12, R12, R13, RZ, 0x1e ;  /* 0x0000000d0c0c7211 */ /* 0x000fe400078ff0ff */
[----:B------:R-:W-:Y:S02]  /*1590*/  LOP3.LUT R13, R20, 0xffff, RZ, 0xc0, !PT ;  /* 0x0000ffff140d7812 */ /* 0x000fe400078ec0ff */
[----:B------:R-:W-:-:S02]  /*15a0*/  LOP3.LUT R21, R21, 0xffff, RZ, 0xc0, !PT ;  /* 0x0000ffff15157812 */ /* 0x000fc400078ec0ff */
[----:B------:R-:W-:Y:S02]  /*15b0*/  SHF.R.U32.HI R19, RZ, 0x7, R19 ;  /* 0x00000007ff137819 */ /* 0x000fe40000011613 */
[----:B------:R-:W-:Y:S02]  /*15c0*/  PRMT R18, R18, 0x7710, RZ ;  /* 0x0000771012127816 */ /* 0x000fe400000000ff */
[----:B------:R-:W-:Y:S02]  /*15d0*/  LEA.HI R13, R13, R6, RZ, 0x18 ;  /* 0x000000060d0d7211 */ /* 0x000fe400078fc0ff */
[----:B------:R-:W-:Y:S02]  /*15e0*/  PRMT R20, R11, 0x9910, RZ ;  /* 0x000099100b147816 */ /* 0x000fe400000000ff */
[----:B------:R-:W-:Y:S02]  /*15f0*/  LEA.HI R11, R21, R0, RZ, 0x18 ;  /* 0x00000000150b7211 */ /* 0x000fe400078fc0ff */
[----:B------:R-:W-:-:S02]  /*1600*/  LEA.HI R18, R18, R19, RZ, 0x1e ;  /* 0x0000001312127211 */ /* 0x000fc400078ff0ff */
[C---:B------:R-:W-:Y:S02]  /*1610*/  LOP3.LUT R19, R13.reuse, 0x80, RZ, 0xc0, !PT ;  /* 0x000000800d137812 */ /* 0x040fe400078ec0ff */
[----:B------:R-:W-:Y:S02]  /*1620*/  PRMT R22, R13, 0x8880, RZ ;  /* 0x000088800d167816 */ /* 0x000fe400000000ff */
[C---:B------:R-:W-:Y:S02]  /*1630*/  LOP3.LUT R13, R11.reuse, 0x80, RZ, 0xc0, !PT ;  /* 0x000000800b0d7812 */ /* 0x040fe400078ec0ff */
[----:B------:R-:W-:Y:S01]  /*1640*/  PRMT R23, R11, 0x8880, RZ ;  /* 0x000088800b177816 */ /* 0x000fe200000000ff */
[----:B------:R-:W-:Y:S01]  /*1650*/  IMAD R11, R20, 0x7, RZ ;  /* 0x00000007140b7824 */ /* 0x000fe200078e02ff */
[----:B------:R-:W-:Y:S02]  /*1660*/  PRMT R21, R12, 0x9910, RZ ;  /* 0x000099100c157816 */ /* 0x000fe400000000ff */
[----:B------:R-:W-:Y:S01]  /*1670*/  SHF.R.U32.HI R19, RZ, 0x7, R19 ;  /* 0x00000007ff137819 */ /* 0x000fe20000011613 */
[----:B------:R-:W-:Y:S01]  /*1680*/  IMAD.MOV R11, RZ, RZ, -R11 ;  /* 0x000000ffff0b7224 */ /* 0x000fe200078e0a0b */
[----:B------:R-:W-:-:S02]  /*1690*/  PRMT R12, R22, 0x7710, RZ ;  /* 0x00007710160c7816 */ /* 0x000fc400000000ff */
[----:B------:R-:W-:Y:S02]  /*16a0*/  PRMT R22, R18, 0x9910, RZ ;  /* 0x0000991012167816 */ /* 0x000fe400000000ff */
[----:B------:R-:W-:Y:S01]  /*16b0*/  PRMT R20, R11, 0x7710, RZ ;  /* 0x000077100b147816 */ /* 0x000fe200000000ff */
[----:B------:R-:W-:Y:S01]  /*16c0*/  IMAD R11, R21, 0x7, RZ ;  /* 0x00000007150b7824 */ /* 0x000fe200078e02ff */
[----:B------:R-:W-:Y:S01]  /*16d0*/  LEA.HI R19, R12, R19, RZ, 0x1e ;  /* 0x000000130c137211 */ /* 0x000fe200078ff0ff */
[----:B------:R-:W-:Y:S01]  /*16e0*/  IMAD R12, R22, 0x7, RZ ;  /* 0x00000007160c7824 */ /* 0x000fe200078e02ff */
[----:B------:R-:W-:Y:S01]  /*16f0*/  SHF.R.U32.HI R13, RZ, 0x7, R13 ;  /* 0x00000007ff0d7819 */ /* 0x000fe2000001160d */
[----:B------:R-:W-:Y:S01]  /*1700*/  IMAD.IADD R9, R9, 0x1, R20 ;  /* 0x0000000109097824 */ /* 0x000fe200078e0214 */
[----:B------:R-:W-:Y:S02]  /*1710*/  IADD3 R11, PT, PT, RZ, -R11, RZ ;  /* 0x8000000bff0b7210 */ /* 0x000fe40007ffe0ff */
[----:B------:R-:W-:-:S02]  /*1720*/  PRMT R18, R23, 0x7710, RZ ;  /* 0x0000771017127816 */ /* 0x000fc400000000ff */
[----:B------:R-:W-:Y:S02]  /*1730*/  LOP3.LUT R9, R9, 0xffff, RZ, 0xc0, !PT ;  /* 0x0000ffff09097812 */ /* 0x000fe400078ec0ff */
[----:B------:R-:W-:Y:S02]  /*1740*/  PRMT R11, R11, 0x7710, RZ ;  /* 0x000077100b0b7816 */ /* 0x000fe400000000ff */
[----:B------:R-:W-:Y:S02]  /*1750*/  PRMT R19, R19, 0x9910, RZ ;  /* 0x0000991013137816 */ /* 0x000fe400000000ff */
[----:B------:R-:W-:Y:S01]  /*1760*/  LEA.HI R13, R18, R13, RZ, 0x1e ;  /* 0x0000000d120d7211 */ /* 0x000fe200078ff0ff */
[----:B------:R-:W-:Y:S01]  /*1770*/  IMAD.MOV R18, RZ, RZ, -R12 ;  /* 0x000000ffff127224 */ /* 0x000fe200078e0a0c */
[----:B------:R-:W-:Y:S01]  /*1780*/  PRMT R12, R9, 0x8880, RZ ;  /* 0x00008880090c7816 */ /* 0x000fe200000000ff */
[----:B------:R-:W-:Y:S01]  /*1790*/  IMAD.IADD R9, R8, 0x1, R11 ;  /* 0x0000000108097824 */ /* 0x000fe200078e020b */
[----:B------:R-:W-:Y:S01]  /*17a0*/  PRMT R13, R13, 0x9910, RZ ;  /* 0x000099100d0d7816 */ /* 0x000fe200000000ff */
[----:B------:R-:W-:Y:S01]  /*17b0*/  IMAD R11, R19, 0x7, RZ ;  /* 0x00000007130b7824 */ /* 0x000fe200078e02ff */
[----:B------:R-:W-:Y:S01]  /*17c0*/  PRMT R18, R18, 0x7710, RZ ;  /* 0x0000771012127816 */ /* 0x000fe200000000ff */
[----:B------:R-:W-:Y:S01]  /*17d0*/  VIADD R8, R14, 0x6 ;  /* 0x000000060e087836 */ /* 0x000fe20000000000 */
[----:B------:R-:W-:Y:S01]  /*17e0*/  LEA R12, R12, R1, 0x3 ;  /* 0x000000010c0c7211 */ /* 0x000fe200078e18ff */
[----:B------:R-:W-:Y:S01]  /*17f0*/  IMAD.MOV R11, RZ, RZ, -R11 ;  /* 0x000000ffff0b7224 */ /* 0x000fe200078e0a0b */
[----:B------:R-:W-:Y:S01]  /*1800*/  LOP3.LUT R9, R9, 0xffff, RZ, 0xc0, !PT ;  /* 0x0000ffff09097812 */ /* 0x000fe200078ec0ff */
[----:B------:R-:W-:-:S02]  /*1810*/  @P0 VIADD R8, R14, 0xffffffff ;  /* 0xffffffff0e080836 */ /* 0x000fc40000000000 */
[----:B------:R-:W-:Y:S01]  /*1820*/  IMAD.IADD R7, R7, 0x1, R18 ;  /* 0x0000000107077824 */ /* 0x000fe200078e0212 */
[----:B------:R-:W-:Y:S01]  /*1830*/  PRMT R11, R11, 0x7710, RZ ;  /* 0x000077100b0b7816 */ /* 0x000fe200000000ff */
[----:B------:R0:W2:Y:S01]  /*1840*/  LDL.64 R26, [R12] ;  /* 0x000000000c1a7983 */ /* 0x0000a20000100a00 */
[----:B------:R-:W-:Y:S01]  /*1850*/  PRMT R9, R9, 0x8880, RZ ;  /* 0x0000888009097816 */ /* 0x000fe200000000ff */
[----:B------:R-:W-:Y:S01]  /*1860*/  IMAD R8, R8, 0x8, R1 ;  /* 0x0000000808087824 */ /* 0x000fe200078e0201 */
[----:B------:R-:W-:Y:S01]  /*1870*/  LOP3.LUT R7, R7, 0xffff, RZ, 0xc0, !PT ;  /* 0x0000ffff07077812 */ /* 0x000fe200078ec0ff */
[----:B------:R-:W-:Y:S02]  /*1880*/  IMAD R13, R13, 0x7, RZ ;  /* 0x000000070d0d7824 */ /* 0x000fe400078e02ff */
[----:B------:R-:W-:Y:S01]  /*1890*/  IMAD.IADD R11, R6, 0x1, R11 ;  /* 0x00000001060b7824 */ /* 0x000fe200078e020b */
[----:B------:R-:W-:Y:S01]  /*18a0*/  MOV R6, R9 ;  /* 0x0000000900067202 */ /* 0x000fe20000000f00 */
[----:B------:R-:W-:Y:S01]  /*18b0*/  IMAD.MOV R13, RZ, RZ, -R13 ;  /* 0x000000ffff0d7224 */ /* 0x000fe200078e0a0d */
[----:B------:R-:W3:Y:S01]  /*18c0*/  LDL.64 R8, [R8] ;  /* 0x0000000008087983 */ /* 0x000ee20000100a00 */
[----:B------:R-:W-:-:S02]  /*18d0*/  PRMT R7, R7, 0x8880, RZ ;  /* 0x0000888007077816 */ /* 0x000fc400000000ff */
[----:B------:R-:W-:Y:S01]  /*18e0*/  IMAD R6, R6, 0x8, R1 ;  /* 0x0000000806067824 */ /* 0x000fe200078e0201 */
[----:B------:R-:W-:Y:S02]  /*18f0*/  PRMT R13, R13, 0x7710, RZ ;  /* 0x000077100d0d7816 */ /* 0x000fe400000000ff */
[----:B0-----:R-:W-:Y:S01]  /*1900*/  IMAD.MOV.U32 R12, RZ, RZ, R7 ;  /* 0x000000ffff0c7224 */ /* 0x001fe200078e0007 */
[----:B------:R-:W-:Y:S02]  /*1910*/  LOP3.LUT R11, R11, 0xffff, RZ, 0xc0, !PT ;  /* 0x0000ffff0b0b7812 */ /* 0x000fe400078ec0ff */
[----:B------:R-:W4:Y:S01]  /*1920*/  LDL.64 R6, [R6] ;  /* 0x0000000006067983 */ /* 0x000f220000100a00 */
[----:B------:R-:W-:Y:S01]  /*1930*/  IMAD.IADD R0, R0, 0x1, R13 ;  /* 0x0000000100007824 */ /* 0x000fe200078e020d */
[----:B------:R-:W-:Y:S02]  /*1940*/  PRMT R13, R11, 0x8880, RZ ;  /* 0x000088800b0d7816 */ /* 0x000fe400000000ff */
[----:B------:R-:W-:-:S02]  /*1950*/  LEA R20, R12, R1, 0x3 ;  /* 0x000000010c147211 */ /* 0x000fc400078e18ff */
[----:B------:R-:W-:Y:S01]  /*1960*/  LOP3.LUT R11, R0, 0xffff, RZ, 0xc0, !PT ;  /* 0x0000ffff000b7812 */ /* 0x000fe200078ec0ff */
[----:B------:R-:W-:-:S03]  /*1970*/  IMAD.MOV.U32 R0, RZ, RZ, R13 ;  /* 0x000000ffff007224 */ /* 0x000fc600078e000d */
[----:B------:R-:W5:Y:S01]  /*1980*/  LDL.64 R20, [R20] ;  /* 0x0000000014147983 */ /* 0x000f620000100a00 */
[----:B------:R-:W-:Y:S01]  /*1990*/  IMAD R0, R0, 0x8, R1 ;  /* 0x0000000800007824 */ /* 0x000fe200078e0201 */
[----:B------:R-:W-:-:S04]  /*19a0*/  PRMT R12, R11, 0x8880, RZ ;  /* 0x000088800b0c7816 */ /* 0x000fc800000000ff */
[----:B------:R-:W5:Y:S01]  /*19b0*/  LDL.64 R24, [R0] ;  /* 0x0000000000187983 */ /* 0x000f620000100a00 */
[--C-:B------:R-:W-:Y:S02]  /*19c0*/  IMAD R22, R12, 0x8, R1.reuse ;  /* 0x000000080c167824 */ /* 0x100fe400078e0201 */
[----:B------:R-:W-:-:S04]  /*19d0*/  IMAD R18, R14, 0x8, R1 ;  /* 0x000000080e127824 */ /* 0x000fc800078e0201 */
[----:B------:R-:W5:Y:S04]  /*19e0*/  LDL.64 R22, [R22] ;  /* 0x0000000016167983 */ /* 0x000f680000100a00 */
[----:B------:R-:W5:Y:S01]  /*19f0*/  LDL.64 R18, [R18] ;  /* 0x0000000012127983 */ /* 0x000f620000100a00 */
[----:B------:R-:W0:Y:S01]  /*1a00*/  MUFU.RCP64H R13, -28 ;  /* 0xc03c0000000d7908 */ /* 0x000e220000001800 */
[----:B------:R-:W-:Y:S01]  /*1a10*/  IMAD.MOV.U32 R12, RZ, RZ, 0x1 ;  /* 0x00000001ff0c7424 */ /* 0x000fe200078e00ff */
[----:B--2---:R-:W-:-:S08]  /*1a20*/  DMUL R26, R26, 6 ;  /* 0x401800001a1a7828 */ /* 0x004fd00000000000 */
[----:B---3--:R-:W-:Y:S01]  /*1a30*/  DFMA R30, R8, 7, R26 ;  /* 0x401c0000081e782b */ /* 0x008fe2000000001a */
[----:B------:R-:W-:Y:S01]  /*1a40*/  MOV R26, 0x0 ;  /* 0x00000000001a7802 */ /* 0x000fe20000000f00 */
[----:B------:R-:W-:-:S06]  /*1a50*/  IMAD.MOV.U32 R27, RZ, RZ, 0x403c0000 ;  /* 0x403c0000ff1b7424 */ /* 0x000fcc00078e00ff */
[----:B0-----:R-:W-:Y:S02]  /*1a60*/  DFMA R28, R12, R26, 1 ;  /* 0x3ff000000c1c742b */ /* 0x001fe4000000001a */
[----:B----4-:R-:W-:-:S06]  /*1a70*/  DFMA R6, R6, 5, R30 ;  /* 0x401400000606782b */ /* 0x010fcc000000001e */
[----:B------:R-:W-:Y:S02]  /*1a80*/  DFMA R28, R28, R28, R28 ;  /* 0x0000001c1c1c722b */ /* 0x000fe4000000001c */
[----:B-----5:R-:W-:-:S06]  /*1a90*/  DFMA R6, R20, 4, R6 ;  /* 0x401000001406782b */ /* 0x020fcc0000000006 */
[----:B------:R-:W-:Y:S02]  /*1aa0*/  DFMA R28, R12, R28, R12 ;  /* 0x0000001c0c1c722b */ /* 0x000fe4000000000c */
[----:B------:R-:W-:-:S06]  /*1ab0*/  DFMA R6, R24, 3, R6 ;  /* 0x400800001806782b */ /* 0x000fcc0000000006 */
[----:B------:R-:W-:Y:S02]  /*1ac0*/  DFMA R26, R28, R26, 1 ;  /* 0x3ff000001c1a742b */ /* 0x000fe4000000001a */
[----:B------:R-:W-:-:S06]  /*1ad0*/  DFMA R6, R22, 2, R6 ;  /* 0x400000001606782b */ /* 0x000fcc0000000006 */
[----:B------:R-:W-:Y:S02]  /*1ae0*/  DFMA R26, R28, R26, R28 ;  /* 0x0000001a1c1a722b */ /* 0x000fe4000000001c */
[----:B------:R-:W-:-:S08]  /*1af0*/  DADD R18, R18, R6 ;  /* 0x0000000012127229 */ /* 0x000fd00000000006 */
[----:B------:R-:W-:Y:S02]  /*1b00*/  DMUL R6, R18, R26 ;  /* 0x0000001a12067228 */ /* 0x000fe40000000000 */
[----:B------:R-:W-:-:S06]  /*1b10*/  FSETP.GEU.AND P1, PT, |R19|, 6.5827683646048100446e-37, PT ;  /* 0x036000001300780b */ /* 0x000fcc0003f2e200 */
[----:B------:R-:W-:-:S08]  /*1b20*/  DFMA R12, R6, 28, R18 ;  /* 0x403c0000060c782b */ /* 0x000fd00000000012 */
[----:B------:R-:W-:-:S10]  /*1b30*/  DFMA R6, R26, R12, R6 ;  /* 0x0000000c1a06722b */ /* 0x000fd40000000006 */
[----:B------:R-:W-:-:S05]  /*1b40*/  FFMA R0, RZ, -2.9375, R7 ;  /* 0xc03c0000ff007823 */ /* 0x000fca0000000007 */
[----:B------:R-:W-:-:S13]  /*1b50*/  FSETP.GT.AND P0, PT, |R0|, 1.469367938527859385e-39, PT ;  /* 0x001000000000780b */ /* 0x000fda0003f04200 */
[----:B------:R-:W-:Y:S05]  /*1b60*/  @P0 BRA P1, `(.L_x_8) ;  /* 0x0000000000140947 */ /* 0x000fea0000800000 */
[----:B------:R-:W-:Y:S01]  /*1b70*/  IMAD.MOV.U32 R11, RZ, RZ, -0x3fc40000 ;  /* 0xc03c0000ff0b7424 */ /* 0x000fe200078e00ff */
[----:B------:R-:W-:-:S07]  /*1b80*/  MOV R0, 0x1ba0 ;  /* 0x00001ba000007802 */ /* 0x000fce0000000f00 */
[----:B-1----:R-:W-:Y:S05]  /*1b90*/  CALL.REL.NOINC `($__internal_0_$__cuda_sm20_div_rn_f64_full) ;  /* 0x0000000400687944 */ /* 0x002fea0003c00000 */
[----:B------:R-:W-:Y:S01]  /*1ba0*/  IMAD.MOV.U32 R6, RZ, RZ, R20 ;  /* 0x000000ffff067224 */ /* 0x000fe200078e0014 */
[----:B------:R-:W-:-:S07]  /*1bb0*/  MOV R7, R21 ;  /* 0x0000001500077202 */ /* 0x000fce0000000f00 */
.L_x_8:
[----:B------:R-:W-:Y:S01]  /*1bc0*/  DFMA R6, R8, 2, R6 ;  /* 0x400000000806782b */ /* 0x000fe20000000006 */
[----:B------:R-:W-:Y:S01]  /*1bd0*/  IMAD R13, R16, 0x8, R17 ;  /* 0x00000008100d7824 */ /* 0x000fe200078e0211 */
[----:B------:R-:W-:Y:S01]  /*1be0*/  UISETP.GE.U32.AND UP0, UPT, UR4, UR21, UPT ;  /* 0x000000150400728c */ /* 0x000fe2000bf06070 */
[----:B------:R-:W-:-:S03]  /*1bf0*/  IMAD.WIDE.U32 R8, R15, 0x4, R2 ;  /* 0x000000040f087825 */ /* 0x000fc600078e0002 */
[----:B------:R-:W0:Y:S01]  /*1c00*/  F2F.F32.F64 R11, R6 ;  /* 0x00000006000b7310 */ /* 0x000e220000301000 */
[----:B------:R2:W-:Y:S01]  /*1c10*/  STL.64 [R13], R6 ;  /* 0x000000060d007387 */ /* 0x0005e20000100a00 */
[----:B------:R-:W-:-:S05]  /*1c20*/  VIADD R16, R16, 0x1 ;  /* 0x0000000110107836 */ /* 0x000fca0000000000 */
[----:B------:R-:W-:-:S04]  /*1c30*/  SHF.R.S32.HI R19, RZ, 0x1f, R16 ;  /* 0x0000001fff137819 */ /* 0x000fc80000011410 */
[----:B------:R-:W-:Y:S01]  /*1c40*/  LEA.HI R19, R19, R16, RZ, 0x2 ;  /* 0x0000001013137211 */ /* 0x000fe200078f10ff */
[----:B0-----:R2:W-:Y:S03]  /*1c50*/  STG.E desc[UR14][R8.64], R11 ;  /* 0x0000000b08007986 */ /* 0x0015e6000c10190e */
[----:B------:R-:W-:-:S05]  /*1c60*/  LOP3.LUT R19, R19, 0xfffffffc, RZ, 0xc0, !PT ;  /* 0xfffffffc13137812 */ /* 0x000fca00078ec0ff */
[----:B------:R-:W-:Y:S01]  /*1c70*/  IMAD.IADD R16, R16, 0x1, -R19 ;  /* 0x0000000110107824 */ /* 0x000fe200078e0a13 */
[----:B------:R-:W-:Y:S06]  /*1c80*/  BRA.U !UP0, `(.L_x_7) ;  /* 0x0000000108f87547 */ /* 0x000fec000b800000 */
[C---:B--2---:R-:W-:Y:S01]  /*1c90*/  VIADD R6, R16.reuse, 0x2 ;  /* 0x0000000210067836 */ /* 0x044fe20000000000 */
[----:B------:R-:W-:-:S04]  /*1ca0*/  IADD3 R8, PT, PT, R16, 0x1, RZ ;  /* 0x0000000110087810 */ /* 0x000fc80007ffe0ff */
[----:B------:R-:W-:Y:S02]  /*1cb0*/  PRMT R0, R6, 0x8880, RZ ;  /* 0x0000888006007816 */ /* 0x000fe400000000ff */
[----:B------:R-:W-:Y:S02]  /*1cc0*/  PRMT R9, R8, 0x8880, RZ ;  /* 0x0000888008097816 */ /* 0x000fe400000000ff */
[----:B------:R-:W-:-:S04]  /*1cd0*/  PRMT R0, R0, 0x7710, RZ ;  /* 0x0000771000007816 */ /* 0x000fc800000000ff */
[----:B------:R-:W-:Y:S02]  /*1ce0*/  SHF.R.U32.HI R7, RZ, 0xd, R0 ;  /* 0x0000000dff077819 */ /* 0x000fe40000011600 */
[----:B------:R-:W-:Y:S02]  /*1cf0*/  PRMT R0, R9, 0x7710, RZ ;  /* 0x0000771009007816 */ /* 0x000fe400000000ff */
[----:B------:R-:W-:Y:S02]  /*1d00*/  LOP3.LUT R7, R7, 0x3, RZ, 0xc0, !PT ;  /* 0x0000000307077812 */ /* 0x000fe400078ec0ff */
[----:B------:R-:W-:-:S03]  /*1d10*/  SHF.R.U32.HI R0, RZ, 0xd, R0 ;  /* 0x0000000dff007819 */ /* 0x000fc60000011600 */
[----:B------:R-:W-:Y:S01]  /*1d20*/  IMAD.IADD R7, R6, 0x1, R7 ;  /* 0x0000000106077824 */ /* 0x000fe200078e0207 */
[----:B------:R-:W-:-:S04]  /*1d30*/  LOP3.LUT R0, R0, 0x3, RZ, 0xc0, !PT ;  /* 0x0000000300007812 */ /* 0x000fc800078ec0ff */
[----:B------:R-:W-:Y:S01]  /*1d40*/  LOP3.LUT R7, R7, 0xfc, RZ, 0xc0, !PT ;  /* 0x000000fc07077812 */ /* 0x000fe200078ec0ff */
[----:B------:R-:W-:-:S04]  /*1d50*/  IMAD.IADD R0, R8, 0x1, R0 ;  /* 0x0000000108007824 */ /* 0x000fc800078e0200 */
[----:B------:R-:W-:Y:S01]  /*1d60*/  IMAD.MOV R7, RZ, RZ, -R7 ;  /* 0x000000ffff077224 */ /* 0x000fe200078e0a07 */
[----:B------:R-:W-:-:S04]  /*1d70*/  LOP3.LUT R0, R0, 0xfc, RZ, 0xc0, !PT ;  /* 0x000000fc00007812 */ /* 0x000fc800078ec0ff */
[----:B------:R-:W-:Y:S01]  /*1d80*/  PRMT R9, R7, 0x7710, RZ ;  /* 0x0000771007097816 */ /* 0x000fe200000000ff */
[----:B------:R-:W-:Y:S01]  /*1d90*/  IMAD.MOV R11, RZ, RZ, -R0 ;  /* 0x000000ffff0b7224 */ /* 0x000fe200078e0a00 */
[----:B------:R-:W-:Y:S02]  /*1da0*/  LEA R7, R16, 0xfffffff8, 0x3 ;  /* 0xfffffff810077811 */ /* 0x000fe400078e18ff */
[----:B------:R-:W-:Y:S02]  /*1db0*/  IADD3 R6, PT, PT, R6, R9, RZ ;  /* 0x0000000906067210 */ /* 0x000fe40007ffe0ff */
[----:B------:R-:W-:Y:S02]  /*1dc0*/  LOP3.LUT R0, R7, 0x18, RZ, 0xc0, !PT ;  /* 0x0000001807007812 */ /* 0x000fe400078ec0ff */
[----:B------:R-:W-:Y:S02]  /*1dd0*/  PRMT R7, R11, 0x7710, RZ ;  /* 0x000077100b077816 */ /* 0x000fe400000000ff */
[----:B------:R-:W-:Y:S01]  /*1de0*/  LOP3.LUT R6, R6, 0xffff, RZ, 0xc0, !PT ;  /* 0x0000ffff06067812 */ /* 0x000fe200078ec0ff */
[----:B------:R-:W-:-:S02]  /*1df0*/  IMAD.IADD R20, R1, 0x1, R0 ;  /* 0x0000000101147824 */ /* 0x000fc400078e0200 */
[----:B------:R-:W-:Y:S01]  /*1e00*/  IMAD.IADD R0, R8, 0x1, R7 ;  /* 0x0000000108007824 */ /* 0x000fe200078e0207 */
[----:B------:R-:W-:-:S03]  /*1e10*/  PRMT R6, R6, 0x8880, RZ ;  /* 0x0000888006067816 */ /* 0x000fc600000000ff */
[----:B------:R-:W2:Y:S01]  /*1e20*/  LDL.64 R20, [R20+0x40] ;  /* 0x0000400014147983 */ /* 0x000ea20000100a00 */
[----:B------:R-:W-:Y:S01]  /*1e30*/  LOP3.LUT R0, R0, 0xffff, RZ, 0xc0, !PT ;  /* 0x0000ffff00007812 */ /* 0x000fe200078ec0ff */
[----:B------:R-:W-:-:S03]  /*1e40*/  IMAD R18, R6, 0x8, R17 ;  /* 0x0000000806127824 */ /* 0x000fc600078e0211 */
[----:B------:R-:W-:-:S03]  /*1e50*/  PRMT R0, R0, 0x8880, RZ ;  /* 0x0000888000007816 */ /* 0x000fc600000000ff */
[----:B------:R-:W3:Y:S02]  /*1e60*/  LDL.64 R18, [R18] ;  /* 0x0000000012127983 */ /* 0x000ee40000100a00 */
[----:B------:R-:W-:Y:S01]  /*1e70*/  IMAD R0, R0, 0x8, R17 ;  /* 0x0000000800007824 */ /* 0x000fe200078e0211 */
[----:B------:R-:W-:-:S04]  /*1e80*/  LEA R6, R16, R17, 0x3 ;  /* 0x0000001110067211 */ /* 0x000fc800078e18ff */
[----:B------:R-:W4:Y:S04]  /*1e90*/  LDL.64 R12, [R0] ;  /* 0x00000000000c7983 */ /* 0x000f280000100a00 */
[----:B------:R-:W5:Y:S01]  /*1ea0*/  LDL.64 R6, [R6] ;  /* 0x0000000006067983 */ /* 0x000f620000100a00 */
[----:B------:R-:W0:Y:S01]  /*1eb0*/  MUFU.RCP64H R23, 10 ;  /* 0x4024000000177908 */ /* 0x000e220000001800 */
[----:B------:R-:W-:Y:S02]  /*1ec0*/  IMAD.MOV.U32 R8, RZ, RZ, 0x0 ;  /* 0x00000000ff087424 */ /* 0x000fe400078e00ff */
[----:B------:R-:W-:Y:S02]  /*1ed0*/  IMAD.MOV.U32 R9, RZ, RZ, 0x40240000 ;  /* 0x40240000ff097424 */ /* 0x000fe400078e00ff */
[----:B------:R-:W-:-:S06]  /*1ee0*/  IMAD.MOV.U32 R22, RZ, RZ, 0x1 ;  /* 0x00000001ff167424 */ /* 0x000fcc00078e00ff */
[----:B0-----:R-:W-:-:S08]  /*1ef0*/  DFMA R24, R22, -R8, 1 ;  /* 0x3ff000001618742b */ /* 0x001fd00000000808 */
[----:B------:R-:W-:-:S08]  /*1f00*/  DFMA R24, R24, R24, R24 ;  /* 0x000000181818722b */ /* 0x000fd00000000018 */
[----:B------:R-:W-:-:S08]  /*1f10*/  DFMA R24, R22, R24, R22 ;  /* 0x000000181618722b */ /* 0x000fd00000000016 */
[----:B------:R-:W-:-:S08]  /*1f20*/  DFMA R8, R24, -R8, 1 ;  /* 0x3ff000001808742b */ /* 0x000fd00000000808 */
[----:B------:R-:W-:Y:S02]  /*1f30*/  DFMA R8, R24, R8, R24 ;  /* 0x000000081808722b */ /* 0x000fe40000000018 */
[----:B--2---:R-:W-:-:S08]  /*1f40*/  DMUL R20, R20, 4 ;  /* 0x4010000014147828 */ /* 0x004fd00000000000 */
[----:B---3--:R-:W-:-:S08]  /*1f50*/  DFMA R18, R18, 3, R20 ;  /* 0x400800001212782b */ /* 0x008fd00000000014 */
[----:B----4-:R-:W-:-:S08]  /*1f60*/  DFMA R12, R12, 2, R18 ;  /* 0x400000000c0c782b */ /* 0x010fd00000000012 */
[----:B-----5:R-:W-:-:S08]  /*1f70*/  DADD R18, R12, R6 ;  /* 0x000000000c127229 */ /* 0x020fd00000000006 */
[----:B------:R-:W-:-:S08]  /*1f80*/  DMUL R6, R18, R8 ;  /* 0x0000000812067228 */ /* 0x000fd00000000000 */
[----:B------:R-:W-:-:S08]  /*1f90*/  DFMA R12, R6, -10, R18 ;  /* 0xc0240000060c782b */ /* 0x000fd00000000012 */
[----:B------:R-:W-:Y:S01]  /*1fa0*/  DFMA R6, R8, R12, R6 ;  /* 0x0000000c0806722b */ /* 0x000fe20000000006 */
[----:B------:R-:W-:-:S09]  /*1fb0*/  FSETP.GEU.AND P1, PT, |R19|, 6.5827683646048100446e-37, PT ;  /* 0x036000001300780b */ /* 0x000fd20003f2e200 */
[----:B------:R-:W-:-:S05]  /*1fc0*/  FFMA R0, RZ, 2.5625, R7 ;  /* 0x40240000ff007823 */ /* 0x000fca0000000007 */
[----:B------:R-:W-:-:S13]  /*1fd0*/  FSETP.GT.AND P0, PT, |R0|, 1.469367938527859385e-39, PT ;  /* 0x001000000000780b */ /* 0x000fda0003f04200 */
[----:B------:R-:W-:Y:S05]  /*1fe0*/  @P0 BRA P1, `(.L_x_9) ;  /* 0x0000000000140947 */ /* 0x000fea0000800000 */
[----:B------:R-:W-:Y:S01]  /*1ff0*/  IMAD.MOV.U32 R11, RZ, RZ, 0x40240000 ;  /* 0x40240000ff0b7424 */ /* 0x000fe200078e00ff */
[----:B------:R-:W-:-:S07]  /*2000*/  MOV R0, 0x2020 ;  /* 0x0000202000007802 */ /* 0x000fce0000000f00 */
[----:B-1----:R-:W-:Y:S05]  /*2010*/  CALL.REL.NOINC `($__internal_0_$__cuda_sm20_div_rn_f64_full) ;  /* 0x0000000000487944 */ /* 0x002fea0003c00000 */
[----:B------:R-:W-:Y:S01]  /*2020*/  MOV R6, R20 ;  /* 0x0000001400067202 */ /* 0x000fe20000000f00 */
[----:B------:R-:W-:-:S07]  /*2030*/  IMAD.MOV.U32 R7, RZ, RZ, R21 ;  /* 0x000000ffff077224 */ /* 0x000fce00078e0015 */
.L_x_9:
[----:B------:R-:W0:Y:S01]  /*2040*/  F2F.F32.F64 R7, R6 ;  /* 0x0000000600077310 */ /* 0x000e220000301000 */
[----:B-1----:R-:W-:-:S05]  /*2050*/  IMAD.WIDE.U32 R8, R15, 0x4, R4 ;  /* 0x000000040f087825 */ /* 0x002fca00078e0004 */
[----:B0-----:R0:W-:Y:S02]  /*2060*/  STG.E desc[UR14][R8.64], R7 ;  /* 0x0000000708007986 */ /* 0x0011e4000c10190e */
.L_x_7:
[----:B------:R-:W-:Y:S01]  /*2070*/  UIADD3 UR13, UPT, UPT, UR13, 0x1, URZ ;  /* 0x000000010d0d7890 */ /* 0x000fe2000fffe0ff */
[----:B------:R-:W-:Y:S01]  /*2080*/  VIADD R15, R15, UR23 ;  /* 0x000000170f0f7c36 */ /* 0x000fe20008000000 */
[----:B------:R-:W-:Y:S02]  /*2090*/  UIADD3 UR4, UPT, UPT, UR4, 0x1, URZ ;  /* 0x0000000104047890 */ /* 0x000fe4000fffe0ff */
[----:B------:R-:W-:Y:S02]  /*20a0*/  UISETP.NE.AND UP0, UPT, UR13, URZ, UPT ;  /* 0x000000ff0d00728c */ /* 0x000fe4000bf05270 */
[----:B------:R-:W-:Y:S02]  /*20b0*/  UIADD3 UR6, UPT, UPT, UR6, UR23, URZ ;  /* 0x0000001706067290 */ /* 0x000fe4000fffe0ff */
[----:B------:R-:W-:Y:S02]  /*20c0*/  UIADD3 UR7, UPT, UPT, UR7, UR23, URZ ;  /* 0x0000001707077290 */ /* 0x000fe4000fffe0ff */
[----:B------:R-:W-:-:S02]  /*20d0*/  UIADD3 UR8, UPT, UPT, UR8, UR23, URZ ;  /* 0x0000001708087290 */ /* 0x000fc4000fffe0ff */
[----:B------:R-:W-:Y:S02]  /*20e0*/  UIADD3 UR9, UPT, UPT, UR9, UR23, URZ ;  /* 0x0000001709097290 */ /* 0x000fe4000fffe0ff */
[----:B------:R-:W-:Y:S02]  /*20f0*/  UIADD3 UR10, UPT, UPT, UR10, UR23, URZ ;  /* 0x000000170a0a7290 */ /* 0x000fe4000fffe0ff */
[----:B------:R-:W-:Y:S02]  /*2100*/  UIADD3 UR11, UPT, UPT, UR11, UR23, URZ ;  /* 0x000000170b0b7290 */ /* 0x000fe4000fffe0ff */
[----:B------:R-:W-:Y:S01]  /*2110*/  UIADD3 UR12, UPT, UPT, UR12, UR23, URZ ;  /* 0x000000170c0c7290 */ /* 0x000fe2000fffe0ff */
[----:B------:R-:W-:Y:S11]  /*2120*/  BRA.U UP0, `(.L_x_10) ;  /* 0xffffffed00587547 */ /* 0x000ff6000b83ffff */
[----:B------:R-:W-:Y:S05]  /*2130*/  EXIT ;  /* 0x000000000000794d */ /* 0x000fea0003800000 */
        .weak           $__internal_0_$__cuda_sm20_div_rn_f64_full
        .type           $__internal_0_$__cuda_sm20_div_rn_f64_full,@function
        .size           $__internal_0_$__cuda_sm20_div_rn_f64_full,(.L_x_33 - $__internal_0_$__cuda_sm20_div_rn_f64_full)
$__internal_0_$__cuda_sm20_div_rn_f64_full:
[C---:B------:R-:W-:Y:S01]  /*2140*/  FSETP.GEU.AND P0, PT, |R11|.reuse, 1.469367938527859385e-39, PT ;  /* 0x001000000b00780b */ /* 0x040fe20003f0e200 */
[----:B------:R-:W-:Y:S01]  /*2150*/  IMAD.MOV.U32 R20, RZ, RZ, 0x1 ;  /* 0x00000001ff147424 */ /* 0x000fe200078e00ff */
[C---:B------:R-:W-:Y:S01]  /*2160*/  LOP3.LUT R12, R11.reuse, 0x800fffff, RZ, 0xc0, !PT ;  /* 0x800fffff0b0c7812 */ /* 0x040fe200078ec0ff */
[----:B------:R-:W-:Y:S01]  /*2170*/  IMAD.MOV.U32 R27, RZ, RZ, 0x1ca00000 ;  /* 0x1ca00000ff1b7424 */ /* 0x000fe200078e00ff */
[----:B------:R-:W-:Y:S02]  /*2180*/  LOP3.LUT R25, R11, 0x7ff00000, RZ, 0xc0, !PT ;  /* 0x7ff000000b197812 */ /* 0x000fe400078ec0ff */
[----:B------:R-:W-:Y:S01]  /*2190*/  LOP3.LUT R13, R12, 0x3ff00000, RZ, 0xfc, !PT ;  /* 0x3ff000000c0d7812 */ /* 0x000fe200078efcff */
[----:B------:R-:W-:-:S06]  /*21a0*/  IMAD.MOV.U32 R12, RZ, RZ, R10 ;  /* 0x000000ffff0c7224 */ /* 0x000fcc00078e000a */
[----:B------:R-:W-:-:S06]  /*21b0*/  @!P0 DMUL R12, R10, 8.98846567431157953865e+307 ;  /* 0x7fe000000a0c8828 */ /* 0x000fcc0000000000 */
[----:B------:R-:W0:Y:S02]  /*21c0*/  MUFU.RCP64H R21, R13 ;  /* 0x0000000d00157308 */ /* 0x000e240000001800 */
[----:B0-----:R-:W-:-:S08]  /*21d0*/  DFMA R6, R20, -R12, 1 ;  /* 0x3ff000001406742b */ /* 0x001fd0000000080c */
[----:B------:R-:W-:-:S08]  /*21e0*/  DFMA R6, R6, R6, R6 ;  /* 0x000000060606722b */ /* 0x000fd00000000006 */
[----:B------:R-:W-:Y:S01]  /*21f0*/  DFMA R20, R20, R6, R20 ;  /* 0x000000061414722b */ /* 0x000fe20000000014 */
[----:B------:R-:W-:Y:S01]  /*2200*/  IMAD.MOV.U32 R7, RZ, RZ, R19 ;  /* 0x000000ffff077224 */ /* 0x000fe200078e0013 */
[----:B------:R-:W-:-:S04]  /*2210*/  MOV R6, R18 ;  /* 0x0000001200067202 */ /* 0x000fc80000000f00 */
[----:B------:R-:W-:Y:S02]  /*2220*/  LOP3.LUT R26, R7, 0x7ff00000, RZ, 0xc0, !PT ;  /* 0x7ff00000071a7812 */ /* 0x000fe400078ec0ff */
[----:B------:R-:W-:Y:S01]  /*2230*/  DFMA R22, R20, -R12, 1 ;  /* 0x3ff000001416742b */ /* 0x000fe2000000080c */
[----:B------:R-:W-:Y:S01]  /*2240*/  IMAD.MOV.U32 R18, RZ, RZ, R6 ;  /* 0x000000ffff127224 */ /* 0x000fe200078e0006 */
[----:B------:R-:W-:Y:S01]  /*2250*/  ISETP.GE.U32.AND P1, PT, R26, R25, PT ;  /* 0x000000191a00720c */ /* 0x000fe20003f26070 */
[----:B------:R-:W-:-:S03]  /*2260*/  IMAD.MOV.U32 R28, RZ, RZ, R26 ;  /* 0x000000ffff1c7224 */ /* 0x000fc600078e001a */
[----:B------:R-:W-:Y:S02]  /*2270*/  SEL R19, R27, 0x63400000, !P1 ;  /* 0x634000001b137807 */ /* 0x000fe40004800000 */
[----:B------:R-:W-:Y:S01]  /*2280*/  DFMA R20, R20, R22, R20 ;  /* 0x000000161414722b */ /* 0x000fe20000000014 */
[----:B------:R-:W-:Y:S02]  /*2290*/  FSETP.GEU.AND P1, PT, |R7|, 1.469367938527859385e-39, PT ;  /* 0x001000000700780b */ /* 0x000fe40003f2e200 */
[----:B------:R-:W-:-:S11]  /*22a0*/  LOP3.LUT R19, R19, 0x800fffff, R7, 0xf8, !PT ;  /* 0x800fffff13137812 */ /* 0x000fd600078ef807 */
[----:B------:R-:W-:Y:S05]  /*22b0*/  @P1 BRA `(.L_x_11) ;  /* 0x0000000000201947 */ /* 0x000fea0003800000 */
[----:B------:R-:W-:Y:S02]  /*22c0*/  LOP3.LUT R23, R11, 0x7ff00000, RZ, 0xc0, !PT ;  /* 0x7ff000000b177812 */ /* 0x000fe400078ec0ff */
[----:B------:R-:W-:Y:S02]  /*22d0*/  MOV R22, RZ ;  /* 0x000000ff00167202 */ /* 0x000fe40000000f00 */
[----:B------:R-:W-:-:S04]  /*22e0*/  ISETP.GE.U32.AND P1, PT, R26, R23, PT ;  /* 0x000000171a00720c */ /* 0x000fc80003f26070 */
[----:B------:R-:W-:-:S04]  /*22f0*/  SEL R23, R27, 0x63400000, !P1 ;  /* 0x634000001b177807 */ /* 0x000fc80004800000 */
[----:B------:R-:W-:-:S04]  /*2300*/  LOP3.LUT R23, R23, 0x80000000, R7, 0xf8, !PT ;  /* 0x8000000017177812 */ /* 0x000fc800078ef807 */
[----:B------:R-:W-:-:S06]  /*2310*/  LOP3.LUT R23, R23, 0x100000, RZ, 0xfc, !PT ;  /* 0x0010000017177812 */ /* 0x000fcc00078efcff */
[----:B------:R-:W-:-:S10]  /*2320*/  DFMA R18, R18, 2, -R22 ;  /* 0x400000001212782b */ /* 0x000fd40000000816 */
[----:B------:R-:W-:-:S07]  /*2330*/  LOP3.LUT R28, R19, 0x7ff00000, RZ, 0xc0, !PT ;  /* 0x7ff00000131c7812 */ /* 0x000fce00078ec0ff */
.L_x_11:
[----:B------:R-:W-:Y:S01]  /*2340*/  IMAD.MOV.U32 R29, RZ, RZ, R25 ;  /* 0x000000ffff1d7224 */ /* 0x000fe200078e0019 */
[----:B------:R-:W-:Y:S01]  /*2350*/  @!P0 LOP3.LUT R29, R13, 0x7ff00000, RZ, 0xc0, !PT ;  /* 0x7ff000000d1d8812 */ /* 0x000fe200078ec0ff */
[----:B------:R-:W-:Y:S01]  /*2360*/  VIADD R30, R28, 0xffffffff ;  /* 0xffffffff1c1e7836 */ /* 0x000fe20000000000 */
[----:B------:R-:W-:-:S04]  /*2370*/  DMUL R22, R20, R18 ;  /* 0x0000001214167228 */ /* 0x000fc80000000000 */
[----:B------:R-:W-:Y:S01]  /*2380*/  ISETP.GT.U32.AND P0, PT, R30, 0x7feffffe, PT ;  /* 0x7feffffe1e00780c */ /* 0x000fe20003f04070 */
[----:B------:R-:W-:-:S03]  /*2390*/  VIADD R30, R29, 0xffffffff ;  /* 0xffffffff1d1e7836 */ /* 0x000fc60000000000 */
[----:B------:R-:W-:Y:S02]  /*23a0*/  DFMA R24, R22, -R12, R18 ;  /* 0x8000000c1618722b */ /* 0x000fe40000000012 */
[----:B------:R-:W-:-:S06]  /*23b0*/  ISETP.GT.U32.OR P0, PT, R30, 0x7feffffe, P0 ;  /* 0x7feffffe1e00780c */ /* 0x000fcc0000704470 */
[----:B------:R-:W-:-:S07]  /*23c0*/  DFMA R24, R20, R24, R22 ;  /* 0x000000181418722b */ /* 0x000fce0000000016 */
[----:B------:R-:W-:Y:S05]  /*23d0*/  @P0 BRA `(.L_x_12) ;  /* 0x00000000006c0947 */ /* 0x000fea0003800000 */
[----:B------:R-:W-:-:S04]  /*23e0*/  LOP3.LUT R7, R11, 0x7ff00000, RZ, 0xc0, !PT ;  /* 0x7ff000000b077812 */ /* 0x000fc800078ec0ff */
[CC--:B------:R-:W-:Y:S02]  /*23f0*/  VIADDMNMX R6, R26.reuse, -R7.reuse, 0xb9600000, !PT ;  /* 0xb96000001a067446 */ /* 0x0c0fe40007800907 */
[----:B------:R-:W-:Y:S02]  /*2400*/  ISETP.GE.U32.AND P0, PT, R26, R7, PT ;  /* 0x000000071a00720c */ /* 0x000fe40003f06070 */
[----:B------:R-:W-:Y:S02]  /*2410*/  VIMNMX R6, PT, PT, R6, 0x46a00000, PT ;  /* 0x46a0000006067848 */ /* 0x000fe40003fe0100 */
[----:B------:R-:W-:-:S05]  /*2420*/  SEL R27, R27, 0x63400000, !P0 ;  /* 0x634000001b1b7807 */ /* 0x000fca0004000000 */
[----:B------:R-:W-:Y:S02]  /*2430*/  IMAD.IADD R22, R6, 0x1, -R27 ;  /* 0x0000000106167824 */ /* 0x000fe400078e0a1b */
[----:B------:R-:W-:-:S03]  /*2440*/  IMAD.MOV.U32 R6, RZ, RZ, RZ ;  /* 0x000000ffff067224 */ /* 0x000fc600078e00ff */
[----:B------:R-:W-:-:S06]  /*2450*/  IADD3 R7, PT, PT, R22, 0x7fe00000, RZ ;  /* 0x7fe0000016077810 */ /* 0x000fcc0007ffe0ff */
[----:B------:R-:W-:-:S10]  /*2460*/  DMUL R20, R24, R6 ;  /* 0x0000000618147228 */ /* 0x000fd40000000000 */
[----:B------:R-:W-:-:S13]  /*2470*/  FSETP.GTU.AND P0, PT, |R21|, 1.469367938527859385e-39, PT ;  /* 0x001000001500780b */ /* 0x000fda0003f0c200 */
[----:B------:R-:W-:Y:S05]  /*2480*/  @P0 BRA `(.L_x_13) ;  /* 0x0000000000940947 */ /* 0x000fea0003800000 */
[----:B------:R-:W-:Y:S01]  /*2490*/  DFMA R18, R24, -R12, R18 ;  /* 0x8000000c1812722b */ /* 0x000fe20000000012 */
[----:B------:R-:W-:-:S09]  /*24a0*/  IMAD.MOV.U32 R6, RZ, RZ, RZ ;  /* 0x000000ffff067224 */ /* 0x000fd200078e00ff */
[C---:B------:R-:W-:Y:S02]  /*24b0*/  FSETP.NEU.AND P0, PT, R19.reuse, RZ, PT ;  /* 0x000000ff1300720b */ /* 0x040fe40003f0d000 */
[----:B------:R-:W-:-:S04]  /*24c0*/  LOP3.LUT R11, R19, 0x80000000, R11, 0x48, !PT ;  /* 0x80000000130b7812 */ /* 0x000fc800078e480b */
[----:B------:R-:W-:-:S07]  /*24d0*/  LOP3.LUT R7, R11, R7, RZ, 0xfc, !PT ;  /* 0x000000070b077212 */ /* 0x000fce00078efcff */
[----:B------:R-:W-:Y:S05]  /*24e0*/  @!P0 BRA `(.L_x_13) ;  /* 0x00000000007c8947 */ /* 0x000fea0003800000 */
[----:B------:R-:W-:Y:S01]  /*24f0*/  IMAD.MOV R13, RZ, RZ, -R22 ;  /* 0x000000ffff0d7224 */ /* 0x000fe200078e0a16 */
[----:B------:R-:W-:Y:S01]  /*2500*/  DMUL.RP R6, R24, R6 ;  /* 0x0000000618067228 */ /* 0x000fe20000008000 */
[----:B------:R-:W-:-:S06]  /*2510*/  IMAD.MOV.U32 R12, RZ, RZ, RZ ;  /* 0x000000ffff0c7224 */ /* 0x000fcc00078e00ff */
[----:B------:R-:W-:-:S03]  /*2520*/  DFMA R12, R20, -R12, R24 ;  /* 0x8000000c140c722b */ /* 0x000fc60000000018 */
[----:B------:R-:W-:-:S03]  /*2530*/  LOP3.LUT R11, R7, R11, RZ, 0x3c, !PT ;  /* 0x0000000b070b7212 */ /* 0x000fc600078e3cff */
[----:B------:R-:W-:-:S04]  /*2540*/  IADD3 R12, PT, PT, -R22, -0x43300000, RZ ;  /* 0xbcd00000160c7810 */ /* 0x000fc80007ffe1ff */
[----:B------:R-:W-:-:S04]  /*2550*/  FSETP.NEU.AND P0, PT, |R13|, R12, PT ;  /* 0x0000000c0d00720b */ /* 0x000fc80003f0d200 */
[----:B------:R-:W-:Y:S02]  /*2560*/  FSEL R20, R6, R20, !P0 ;  /* 0x0000001406147208 */ /* 0x000fe40004000000 */
[----:B------:R-:W-:Y:S01]  /*2570*/  FSEL R21, R11, R21, !P0 ;  /* 0x000000150b157208 */ /* 0x000fe20004000000 */
[----:B------:R-:W-:Y:S06]  /*2580*/  BRA `(.L_x_13) ;  /* 0x0000000000547947 */ /* 0x000fec0003800000 */
.L_x_12:
[----:B------:R-:W-:-:S14]  /*2590*/  DSETP.NAN.AND P0, PT, R6, R6, PT ;  /* 0x000000060600722a */ /* 0x000fdc0003f08000 */
[----:B------:R-:W-:Y:S05]  /*25a0*/  @P0 BRA `(.L_x_14) ;  /* 0x0000000000440947 */ /* 0x000fea0003800000 */
[----:B------:R-:W-:-:S14]  /*25b0*/  DSETP.NAN.AND P0, PT, R10, R10, PT ;  /* 0x0000000a0a00722a */ /* 0x000fdc0003f08000 */
[----:B------:R-:W-:Y:S05]  /*25c0*/  @P0 BRA `(.L_x_15) ;  /* 0x0000000000300947 */ /* 0x000fea0003800000 */
[----:B------:R-:W-:Y:S01]  /*25d0*/  ISETP.NE.AND P0, PT, R28, R29, PT ;  /* 0x0000001d1c00720c */ /* 0x000fe20003f05270 */
[----:B------:R-:W-:Y:S01]  /*25e0*/  IMAD.MOV.U32 R21, RZ, RZ, -0x80000 ;  /* 0xfff80000ff157424 */ /* 0x000fe200078e00ff */
[----:B------:R-:W-:-:S11]  /*25f0*/  MOV R20, 0x0 ;  /* 0x0000000000147802 */ /* 0x000fd60000000f00 */
[----:B------:R-:W-:Y:S05]  /*2600*/  @!P0 BRA `(.L_x_13) ;  /* 0x0000000000348947 */ /* 0x000fea0003800000 */
[----:B------:R-:W-:Y:S02]  /*2610*/  ISETP.NE.AND P0, PT, R28, 0x7ff00000, PT ;  /* 0x7ff000001c00780c */ /* 0x000fe40003f05270 */
[----:B------:R-:W-:Y:S02]  /*2620*/  LOP3.LUT R21, R7, 0x80000000, R11, 0x48, !PT ;  /* 0x8000000007157812 */ /* 0x000fe400078e480b */
[----:B------:R-:W-:-:S13]  /*2630*/  ISETP.EQ.OR P0, PT, R29, RZ, !P0 ;  /* 0x000000ff1d00720c */ /* 0x000fda0004702670 */
[----:B------:R-:W-:Y:S01]  /*2640*/  @P0 LOP3.LUT R6, R21, 0x7ff00000, RZ, 0xfc, !PT ;  /* 0x7ff0000015060812 */ /* 0x000fe200078efcff */
[----:B------:R-:W-:Y:S02]  /*2650*/  @!P0 IMAD.MOV.U32 R20, RZ, RZ, RZ ;  /* 0x000000ffff148224 */ /* 0x000fe400078e00ff */
[----:B------:R-:W-:Y:S02]  /*2660*/  @P0 IMAD.MOV.U32 R20, RZ, RZ, RZ ;  /* 0x000000ffff140224 */ /* 0x000fe400078e00ff */
[----:B------:R-:W-:Y:S01]  /*2670*/  @P0 IMAD.MOV.U32 R21, RZ, RZ, R6 ;  /* 0x000000ffff150224 */ /* 0x000fe200078e0006 */
[----:B------:R-:W-:Y:S06]  /*2680*/  BRA `(.L_x_13) ;  /* 0x0000000000147947 */ /* 0x000fec0003800000 */
.L_x_15:
[----:B------:R-:W-:Y:S02]  /*2690*/  LOP3.LUT R21, R11, 0x80000, RZ, 0xfc, !PT ;  /* 0x000800000b157812 */ /* 0x000fe400078efcff */
[----:B------:R-:W-:Y:S01]  /*26a0*/  MOV R20, R10 ;  /* 0x0000000a00147202 */ /* 0x000fe20000000f00 */
[----:B------:R-:W-:Y:S06]  /*26b0*/  BRA `(.L_x_13) ;  /* 0x0000000000087947 */ /* 0x000fec0003800000 */
.L_x_14:
[----:B------:R-:W-:Y:S01]  /*26c0*/  LOP3.LUT R21, R7, 0x80000, RZ, 0xfc, !PT ;  /* 0x0008000007157812 */ /* 0x000fe200078efcff */
[----:B------:R-:W-:-:S07]  /*26d0*/  IMAD.MOV.U32 R20, RZ, RZ, R6 ;  /* 0x000000ffff147224 */ /* 0x000fce00078e0006 */
.L_x_13:
[----:B------:R-:W-:Y:S02]  /*26e0*/  IMAD.MOV.U32 R6, RZ, RZ, R0 ;  /* 0x000000ffff067224 */ /* 0x000fe400078e0000 */
[----:B------:R-:W-:-:S04]  /*26f0*/  IMAD.MOV.U32 R7, RZ, RZ, 0x0 ;  /* 0x00000000ff077424 */ /* 0x000fc800078e00ff */
[----:B------:R-:W-:Y:S05]  /*2700*/  RET.REL.NODEC R6 `(ehlers_pma_many_series_one_param_f32) ;  /* 0xffffffd8063c7950 */ /* 0x000fea0003c3ffff */
.L_x_16:
[----:B------:R-:W-:-:S00]  /*2710*/  BRA `(.L_x_16) ;  /* 0xfffffffc00fc7947 */ /* 0x000fc0000383ffff */
[----:B------:R-:W-:-:S00]  /*2720*/  NOP ;  /* 0x0000000000007918 */ /* 0x000fc00000000000 */
        /* <DEDUP_REMOVED lines=13> */
.L_x_33:


//--------------------- .text.ehlers_pma_batch_f32 --------------------------
	.section	.text.ehlers_pma_batch_f32,"ax",@progbits
	.align	128
        .global         ehlers_pma_batch_f32
        .type           ehlers_pma_batch_f32,@function
        .size           ehlers_pma_batch_f32,(.L_x_34 - ehlers_pma_batch_f32)
        .other          ehlers_pma_batch_f32,@"STO_CUDA_ENTRY STV_DEFAULT"
ehlers_pma_batch_f32:
.text.ehlers_pma_batch_f32:
[----:B------:R-:W0:Y:S01]  /*0000*/  LDC R1, c[0x0][0x37c] ;  /* 0x0000df00ff017b82 */ /* 0x000e220000000800 */
[----:B------:R-:W1:Y:S07]  /*0010*/  S2R R0, SR_TID.X ;  /* 0x0000000000007919 */ /* 0x000e6e0000002100 */
[----:B------:R-:W2:Y:S01]  /*0020*/  S2UR UR10, SR_CTAID.X ;  /* 0x00000000000a79c3 */ /* 0x000ea20000002500 */
[----:B0-----:R-:W-:-:S07]  /*0030*/  VIADD R1, R1, 0xffffffa0 ;  /* 0xffffffa001017836 */ /* 0x001fce0000000000 */
[----:B------:R-:W2:Y:S02]  /*0040*/  LDC R2, c[0x0][0x38c] ;  /* 0x0000e300ff027b82 */ /* 0x000ea40000000800 */
[----:B--2---:R-:W-:-:S04]  /*0050*/  ISETP.LE.AND P0, PT, R2, UR10, PT ;  /* 0x0000000a02007c0c */ /* 0x004fc8000bf03270 */
[----:B-1----:R-:W-:-:S13]  /*0060*/  ISETP.NE.OR P0, PT, R0, RZ, P0 ;  /* 0x000000ff0000720c */ /* 0x002fda0000705670 */
[----:B------:R-:W-:Y:S05]  /*0070*/  @P0 EXIT ;  /* 0x000000000000094d */ /* 0x000fea0003800000 */
[----:B------:R-:W0:Y:S01]  /*0080*/  LDCU UR18, c[0x0][0x388] ;  /* 0x00007100ff1277ac */ /* 0x000e220008000800 */
[----:B------:R-:W1:Y:S01]  /*0090*/  LDCU.64 UR14, c[0x0][0x358] ;  /* 0x00006b00ff0e77ac */ /* 0x000e620008000a00 */
[----:B0-----:R-:W-:Y:S02]  /*00a0*/  UISETP.GE.AND UP0, UPT, UR18, 0x1, UPT ;  /* 0x000000011200788c */ /* 0x001fe4000bf06270 */
[----:B------:R-:W-:-:S07]  /*00b0*/  UIMAD UR10, UR10, UR18, URZ ;  /* 0x000000120a0a72a4 */ /* 0x000fce000f8e02ff */
[----:B-1----:R-:W-:Y:S05]  /*00c0*/  BRA.U !UP0, `(.L_x_17) ;  /* 0x0000000508907547 */ /* 0x002fea000b800000 */
[----:B------:R-:W-:Y:S02]  /*00d0*/  UISETP.GE.U32.AND UP2, UPT, UR18, 0x8, UPT ;  /* 0x000000081200788c */ /* 0x000fe4000bf46070 */
[----:B------:R-:W-:Y:S01]  /*00e0*/  ULOP3.LUT UR11, UR18, 0x7, URZ, 0xc0, !UPT ;  /* 0x00000007120b7892 */ /* 0x000fe2000f8ec0ff */
[----:B------:R-:W-:-:S03]  /*00f0*/  UMOV UR4, URZ ;  /* 0x000000ff00047c82 */ /* 0x000fc60008000000 */
[----:B------:R-:W-:-:S03]  /*0100*/  UISETP.NE.AND UP1, UPT, UR11, URZ, UPT ;  /* 0x000000ff0b00728c */ /* 0x000fc6000bf25270 */
[----:B------:R-:W-:Y:S08]  /*0110*/  BRA.U !UP2, `(.L_x_18) ;  /* 0x000000010aac7547 */ /* 0x000ff0000b800000 */
[----:B------:R-:W0:Y:S01]  /*0120*/  LDCU.64 UR8, c[0x0][0x398] ;  /* 0x00007300ff0877ac */ /* 0x000e220008000a00 */
[----:B------:R-:W1:Y:S01]  /*0130*/  LDCU.64 UR12, c[0x0][0x3a0] ;  /* 0x00007400ff0c77ac */ /* 0x000e620008000a00 */
[----:B------:R-:W-:Y:S01]  /*0140*/  UMOV UR4, 0x10 ;  /* 0x0000001000047882 */ /* 0x000fe20000000000 */
[----:B------:R-:W-:Y:S02]  /*0150*/  UMOV UR5, 0x0 ;  /* 0x0000000000057882 */ /* 0x000fe40000000000 */
[----:B------:R-:W-:-:S04]  /*0160*/  UIMAD.WIDE UR4, UR10, 0x4, UR4 ;  /* 0x000000040a0478a5 */ /* 0x000fc8000f8e0204 */
[----:B0-----:R-:W-:Y:S02]  /*0170*/  UIADD3 UR7, UP2, UPT, UR4, UR8, URZ ;  /* 0x0000000804077290 */ /* 0x001fe4000ff5e0ff */
[----:B-1----:R-:W-:Y:S02]  /*0180*/  UIADD3 UR6, UP3, UPT, UR4, UR12, URZ ;  /* 0x0000000c04067290 */ /* 0x002fe4000ff7e0ff */
[----:B------:R-:W-:Y:S02]  /*0190*/  UIADD3.X UR8, UPT, UPT, UR5, UR9, URZ, UP2, !UPT ;  /* 0x0000000905087290 */ /* 0x000fe400097fe4ff */
[----:B------:R-:W-:Y:S01]  /*01a0*/  IMAD.U32 R6, RZ, RZ, UR7 ;  /* 0x00000007ff067e24 */ /* 0x000fe2000f8e00ff */
[----:B------:R-:W-:Y:S02]  /*01b0*/  UIADD3.X UR5, UPT, UPT, UR5, UR13, URZ, UP3, !UPT ;  /* 0x0000000d05057290 */ /* 0x000fe40009ffe4ff */
[----:B------:R-:W-:Y:S01]  /*01c0*/  ULOP3.LUT UR4, UR18, 0x7ffffff8, URZ, 0xc0, !UPT ;  /* 0x7ffffff812047892 */ /* 0x000fe2000f8ec0ff */
[----:B------:R-:W-:-:S02]  /*01d0*/  IMAD.U32 R0, RZ, RZ, UR6 ;  /* 0x00000006ff007e24 */ /* 0x000fc4000f8e00ff */
[----:B------:R-:W-:Y:S01]  /*01e0*/  IMAD.U32 R9, RZ, RZ, UR8 ;  /* 0x00000008ff097e24 */ /* 0x000fe2000f8e00ff */
[----:B------:R-:W-:Y:S01]  /*01f0*/  UIADD3 UR9, UPT, UPT, -UR4, URZ, URZ ;  /* 0x000000ff04097290 */ /* 0x000fe2000fffe1ff */
[----:B------:R-:W-:-:S11]  /*0200*/  IMAD.U32 R7, RZ, RZ, UR5 ;  /* 0x00000005ff077e24 */ /* 0x000fd6000f8e00ff */
.L_x_19:
[----:B0-----:R-:W-:Y:S01]  /*0210*/  IMAD.MOV.U32 R11, RZ, RZ, 0x7fc00000 ;  /* 0x7fc00000ff0b7424 */ /* 0x001fe200078e00ff */
[----:B------:R-:W-:Y:S01]  /*0220*/  UIADD3 UR9, UPT, UPT, UR9, 0x8, URZ ;  /* 0x0000000809097890 */ /* 0x000fe2000fffe0ff */
[----:B------:R-:W-:Y:S02]  /*0230*/  IMAD.MOV.U32 R2, RZ, RZ, R6 ;  /* 0x000000ffff027224 */ /* 0x000fe400078e0006 */
[----:B------:R-:W-:Y:S01]  /*0240*/  IMAD.MOV.U32 R3, RZ, RZ, R9 ;  /* 0x000000ffff037224 */ /* 0x000fe200078e0009 */
[----:B------:R-:W-:Y:S01]  /*0250*/  UISETP.NE.AND UP2, UPT, UR9, URZ, UPT ;  /* 0x000000ff0900728c */ /* 0x000fe2000bf45270 */
[----:B------:R-:W-:Y:S01]  /*0260*/  IMAD.MOV.U32 R4, RZ, RZ, R0 ;  /* 0x000000ffff047224 */ /* 0x000fe200078e0000 */
[----:B------:R-:W-:Y:S01]  /*0270*/  IADD3 R6, P0, PT, R2, 0x20, RZ ;  /* 0x0000002002067810 */ /* 0x000fe20007f1e0ff */
[----:B------:R-:W-:Y:S01]  /*0280*/  IMAD.MOV.U32 R5, RZ, RZ, R7 ;  /* 0x000000ffff057224 */ /* 0x000fe200078e0007 */
[----:B------:R0:W-:Y:S02]  /*0290*/  STG.E desc[UR14][R2.64+-0x10], R11 ;  /* 0xfffff00b02007986 */ /* 0x0001e4000c10190e */
[----:B------:R-:W-:-:S02]  /*02a0*/  IADD3 R0, P1, PT, R4, 0x20, RZ ;  /* 0x0000002004007810 */ /* 0x000fc40007f3e0ff */
[----:B------:R0:W-:Y:S01]  /*02b0*/  STG.E desc[UR14][R4.64+-0x10], R11 ;  /* 0xfffff00b04007986 */ /* 0x0001e2000c10190e */
[----:B------:R-:W-:Y:S02]  /*02c0*/  IADD3.X R9, PT, PT, RZ, R3, RZ, P0, !PT ;  /* 0x00000003ff097210 */ /* 0x000fe400007fe4ff */
[----:B------:R-:W-:Y:S01]  /*02d0*/  IMAD.X R7, RZ, RZ, R5, P1 ;  /* 0x000000ffff077224 */ /* 0x000fe200008e0605 */
[----:B------:R0:W-:Y:S04]  /*02e0*/  STG.E desc[UR14][R2.64+-0xc], R11 ;  /* 0xfffff40b02007986 */ /* 0x0001e8000c10190e */
        /* <DEDUP_REMOVED lines=12> */
[----:B------:R0:W-:Y:S01]  /*03b0*/  STG.E desc[UR14][R4.64+0xc], R11 ;  /* 0x00000c0b04007986 */ /* 0x0001e2000c10190e */
[----:B------:R-:W-:Y:S05]  /*03c0*/  BRA.U UP2, `(.L_x_19) ;  /* 0xfffffffd02907547 */ /* 0x000fea000b83ffff */
.L_x_18:
[----:B------:R-:W-:Y:S05]  /*03d0*/  BRA.U !UP1, `(.L_x_17) ;  /* 0x0000000109cc7547 */ /* 0x000fea000b800000 */
[----:B------:R-:W1:Y:S01]  /*03e0*/  LDCU.64 UR6, c[0x0][0x398] ;  /* 0x00007300ff0677ac */ /* 0x000e620008000a00 */
[----:B------:R-:W2:Y:S01]  /*03f0*/  LDCU.64 UR8, c[0x0][0x3a0] ;  /* 0x00007400ff0877ac */ /* 0x000ea20008000a00 */
[----:B------:R-:W-:Y:S02]  /*0400*/  UISETP.GE.U32.AND UP1, UPT, UR11, 0x4, UPT ;  /* 0x000000040b00788c */ /* 0x000fe4000bf26070 */
[----:B------:R-:W-:-:S04]  /*0410*/  ULOP3.LUT UR5, UR18, 0x3, URZ, 0xc0, !UPT ;  /* 0x0000000312057892 */ /* 0x000fc8000f8ec0ff */
[----:B------:R-:W-:Y:S02]  /*0420*/  UISETP.NE.AND UP2, UPT, UR5, URZ, UPT ;  /* 0x000000ff0500728c */ /* 0x000fe4000bf45270 */
[----:B-1----:R-:W-:Y:S02]  /*0430*/  UIMAD.WIDE UR6, UR10, 0x4, UR6 ;  /* 0x000000040a0678a5 */ /* 0x002fe4000f8e0206 */
[----:B--2---:R-:W-:Y:S01]  /*0440*/  UIMAD.WIDE UR8, UR10, 0x4, UR8 ;  /* 0x000000040a0878a5 */ /* 0x004fe2000f8e0208 */
[----:B------:R-:W-:Y:S11]  /*0450*/  BRA.U !UP1, `(.L_x_20) ;  /* 0x0000000109407547 */ /* 0x000ff6000b800000 */
[----:B------:R-:W-:Y:S01]  /*0460*/  UIMAD.WIDE.U32 UR12, UR4, 0x4, UR6 ;  /* 0x00000004040c78a5 */ /* 0x000fe2000f8e0006 */
[----:B------:R-:W-:Y:S01]  /*0470*/  IMAD.MOV.U32 R7, RZ, RZ, 0x7fc00000 ;  /* 0x7fc00000ff077424 */ /* 0x000fe200078e00ff */
[----:B------:R-:W-:Y:S02]  /*0480*/  UIMAD.WIDE.U32 UR16, UR4, 0x4, UR8 ;  /* 0x00000004041078a5 */ /* 0x000fe4000f8e0008 */
[----:B------:R-:W-:Y:S02]  /*0490*/  UIADD3 UR4, UPT, UPT, UR4, 0x4, URZ ;  /* 0x0000000404047890 */ /* 0x000fe4000fffe0ff */
[----:B0-----:R-:W-:Y:S02]  /*04a0*/  IMAD.U32 R2, RZ, RZ, UR12 ;  /* 0x0000000cff027e24 */ /* 0x001fe4000f8e00ff */
[----:B------:R-:W-:Y:S02]  /*04b0*/  IMAD.U32 R3, RZ, RZ, UR13 ;  /* 0x0000000dff037e24 */ /* 0x000fe4000f8e00ff */
[----:B------:R-:W-:-:S02]  /*04c0*/  IMAD.U32 R4, RZ, RZ, UR16 ;  /* 0x00000010ff047e24 */ /* 0x000fc4000f8e00ff */
[----:B------:R-:W-:Y:S01]  /*04d0*/  IMAD.U32 R5, RZ, RZ, UR17 ;  /* 0x00000011ff057e24 */ /* 0x000fe2000f8e00ff */
[----:B------:R1:W-:Y:S04]  /*04e0*/  STG.E desc[UR14][R2.64], R7 ;  /* 0x0000000702007986 */ /* 0x0003e8000c10190e */
[----:B------:R1:W-:Y:S04]  /*04f0*/  STG.E desc[UR14][R4.64], R7 ;  /* 0x0000000704007986 */ /* 0x0003e8000c10190e */
[----:B------:R1:W-:Y:S04]  /*0500*/  STG.E desc[UR14][R2.64+0x4], R7 ;  /* 0x0000040702007986 */ /* 0x0003e8000c10190e */
[----:B------:R1:W-:Y:S04]  /*0510*/  STG.E desc[UR14][R4.64+0x4], R7 ;  /* 0x0000040704007986 */ /* 0x0003e8000c10190e */
[----:B------:R1:W-:Y:S04]  /*0520*/  STG.E desc[UR14][R2.64+0x8], R7 ;  /* 0x0000080702007986 */ /* 0x0003e8000c10190e */
[----:B------:R1:W-:Y:S04]  /*0530*/  STG.E desc[UR14][R4.64+0x8], R7 ;  /* 0x0000080704007986 */ /* 0x0003e8000c10190e */
[----:B------:R1:W-:Y:S04]  /*0540*/  STG.E desc[UR14][R2.64+0xc], R7 ;  /* 0x00000c0702007986 */ /* 0x0003e8000c10190e */
[----:B------:R1:W-:Y:S02]  /*0550*/  STG.E desc[UR14][R4.64+0xc], R7 ;  /* 0x00000c0704007986 */ /* 0x0003e4000c10190e */
.L_x_20:
[----:B------:R-:W-:Y:S05]  /*0560*/  BRA.U !UP2, `(.L_x_17) ;  /* 0x000000010a687547 */ /* 0x000fea000b800000 */
[----:B------:R-:W-:Y:S02]  /*0570*/  UISETP.NE.AND UP1, UPT, UR5, 0x1, UPT ;  /* 0x000000010500788c */ /* 0x000fe4000bf25270 */
[----:B------:R-:W-:-:S04]  /*0580*/  ULOP3.LUT UR11, UR18, 0x1, URZ, 0xc0, !UPT ;  /* 0x00000001120b7892 */ /* 0x000fc8000f8ec0ff */
[----:B------:R-:W-:-:S06]  /*0590*/  UISETP.NE.U32.AND UP2, UPT, UR11, 0x1, UPT ;  /* 0x000000010b00788c */ /* 0x000fcc000bf45070 */
[----:B------:R-:W-:Y:S01]  /*05a0*/  PLOP3.LUT P0, PT, PT, PT, UP2, 0x80, 0x8 ;  /* 0x000000000008781c */ /* 0x000fe20003f0f028 */
[----:B------:R-:W-:-:S12]  /*05b0*/  BRA.U !UP1, `(.L_x_21) ;  /* 0x0000000109307547 */ /* 0x000fd8000b800000 */
[----:B------:R-:W-:Y:S01]  /*05c0*/  UIMAD.WIDE.U32 UR12, UR4, 0x4, UR6 ;  /* 0x00000004040c78a5 */ /* 0x000fe2000f8e0006 */
[----:B-1----:R-:W-:Y:S01]  /*05d0*/  IMAD.MOV.U32 R7, RZ, RZ, 0x7fc00000 ;  /* 0x7fc00000ff077424 */ /* 0x002fe200078e00ff */
[----:B------:R-:W-:Y:S02]  /*05e0*/  UIMAD.WIDE.U32 UR16, UR4, 0x4, UR8 ;  /* 0x00000004041078a5 */ /* 0x000fe4000f8e0008 */
[----:B------:R-:W-:Y:S02]  /*05f0*/  UIADD3 UR4, UPT, UPT, UR4, 0x2, URZ ;  /* 0x0000000204047890 */ /* 0x000fe4000fffe0ff */
[----:B0-----:R-:W-:Y:S02]  /*0600*/  IMAD.U32 R2, RZ, RZ, UR12 ;  /* 0x0000000cff027e24 */ /* 0x001fe4000f8e00ff */
[----:B------:R-:W-:Y:S01]  /*0610*/  IMAD.U32 R3, RZ, RZ, UR13 ;  /* 0x0000000dff037e24 */ /* 0x000fe2000f8e00ff */
[----:B------:R-:W-:Y:S01]  /*0620*/  MOV R4, UR16 ;  /* 0x0000001000047c02 */ /* 0x000fe20008000f00 */
[----:B------:R-:W-:-:S03]  /*0630*/  IMAD.U32 R5, RZ, RZ, UR17 ;  /* 0x00000011ff057e24 */ /* 0x000fc6000f8e00ff */
[----:B------:R2:W-:Y:S04]  /*0640*/  STG.E desc[UR14][R2.64], R7 ;  /* 0x0000000702007986 */ /* 0x0005e8000c10190e */
[----:B------:R2:W-:Y:S04]  /*0650*/  STG.E desc[UR14][R4.64], R7 ;  /* 0x0000000704007986 */ /* 0x0005e8000c10190e */
[----:B------:R2:W-:Y:S04]  /*0660*/  STG.E desc[UR14][R2.64+0x4], R7 ;  /* 0x0000040702007986 */ /* 0x0005e8000c10190e */
[----:B------:R2:W-:Y:S02]  /*0670*/  STG.E desc[UR14][R4.64+0x4], R7 ;  /* 0x0000040704007986 */ /* 0x0005e4000c10190e */
.L_x_21:
[----:B------:R-:W-:Y:S01]  /*0680*/  @!UP2 UIMAD.WIDE.U32 UR6, UR4, 0x4, UR6 ;  /* 0x000000040406a8a5 */ /* 0x000fe2000f8e0006 */
[----:B-12---:R-:W-:Y:S01]  /*0690*/  IMAD.MOV.U32 R7, RZ, RZ, 0x7fc00000 ;  /* 0x7fc00000ff077424 */ /* 0x006fe200078e00ff */
[----:B------:R-:W-:-:S04]  /*06a0*/  @!UP2 UIMAD.WIDE.U32 UR4, UR4, 0x4, UR8 ;  /* 0x000000040404a8a5 */ /* 0x000fc8000f8e0008 */
[----:B0-----:R-:W-:Y:S02]  /*06b0*/  IMAD.U32 R2, RZ, RZ, UR6 ;  /* 0x00000006ff027e24 */ /* 0x001fe4000f8e00ff */
[----:B------:R-:W-:Y:S02]  /*06c0*/  IMAD.U32 R3, RZ, RZ, UR7 ;  /* 0x00000007ff037e24 */ /* 0x000fe4000f8e00ff */
[----:B------:R-:W-:Y:S02]  /*06d0*/  IMAD.U32 R4, RZ, RZ, UR4 ;  /* 0x00000004ff047e24 */ /* 0x000fe4000f8e00ff */
[----:B------:R-:W-:Y:S01]  /*06e0*/  IMAD.U32 R5, RZ, RZ, UR5 ;  /* 0x00000005ff057e24 */ /* 0x000fe2000f8e00ff */
[----:B------:R2:W-:Y:S04]  /*06f0*/  @!P0 STG.E desc[UR14][R2.64], R7 ;  /* 0x0000000702008986 */ /* 0x0005e8000c10190e */
[----:B------:R2:W-:Y:S02]  /*0700*/  @!P0 STG.E desc[UR14][R4.64], R7 ;  /* 0x0000000704008986 */ /* 0x0005e4000c10190e */
.L_x_17:
[----:B------:R-:W-:-:S13]  /*0710*/  PLOP3.LUT P0, PT, PT, PT, UP0, 0x80, 0x8 ;  /* 0x000000000008781c */ /* 0x000fda0003f0f008 */
[----:B------:R-:W-:Y:S05]  /*0720*/  @!P0 EXIT ;  /* 0x000000000000894d */ /* 0x000fea0003800000 */
[----:B------:R-:W3:Y:S02]  /*0730*/  LDCU UR6, c[0x0][0x390] ;  /* 0x00007200ff0677ac */ /* 0x000ee40008000800 */
[----:B---3--:R-:W-:-:S06]  /*0740*/  UISETP.GE.AND UP0, UPT, UR6, UR18, UPT ;  /* 0x000000120600728c */ /* 0x008fcc000bf06270 */
[----:B------:R-:W-:Y:S01]  /*0750*/  PLOP3.LUT P0, PT, PT, PT, UP0, 0x80, 0x8 ;  /* 0x000000000008781c */ /* 0x000fe20003f0f008 */
[----:B------:R-:W-:-:S04]  /*0760*/  UISETP.LT.AND UP0, UPT, URZ, UR6, UPT ;  /* 0x00000006ff00728c */ /* 0x000fc8000bf01270 */
[----:B------:R-:W-:-:S08]  /*0770*/  USEL UR6, URZ, UR6, !UP0 ;  /* 0x00000006ff067287 */ /* 0x000fd0000c000000 */
[----:B------:R-:W-:Y:S05]  /*0780*/  @P0 EXIT ;  /* 0x000000000000094d */ /* 0x000fea0003800000 */
[----:B------:R-:W-:-:S04]  /*0790*/  UIADD3 UR11, UPT, UPT, UR6, 0x7, URZ ;  /* 0x00000007060b7890 */ /* 0x000fc8000fffe0ff */
[----:B------:R-:W-:-:S06]  /*07a0*/  UISETP.GE.U32.AND UP0, UPT, UR11, UR18, UPT ;  /* 0x000000120b00728c */ /* 0x000fcc000bf06070 */
[----:B------:R-:W-:-:S13]  /*07b0*/  PLOP3.LUT P0, PT, PT, PT, UP0, 0x80, 0x8 ;  /* 0x000000000008781c */ /* 0x000fda0003f0f008 */
[----:B------:R-:W-:Y:S05]  /*07c0*/  @P0 EXIT ;  /* 0x000000000000094d */ /* 0x000fea0003800000 */
[----:B------:R-:W3:Y:S01]  /*07d0*/  LDCU.64 UR8, c[0x0][0x3a0] ;  /* 0x00007400ff0877ac */ /* 0x000ee20008000a00 */
[----:B------:R-:W-:Y:S01]  /*07e0*/  IMAD.MOV.U32 R8, RZ, RZ, 0x0 ;  /* 0x00000000ff087424 */ /* 0x000fe200078e00ff */
[----:B0-----:R-:W-:Y:S01]  /*07f0*/  MOV R11, 0x7ff80000 ;  /* 0x7ff80000000b7802 */ /* 0x001fe20000000f00 */
[----:B------:R-:W-:Y:S01]  /*0800*/  IMAD.MOV.U32 R9, RZ, RZ, 0x7ff80000 ;  /* 0x7ff80000ff097424 */ /* 0x000fe200078e00ff */
[----:B-12---:R-:W0:Y:S01]  /*0810*/  LDC.64 R2, c[0x0][0x380] ;  /* 0x0000e000ff027b82 */ /* 0x006e220000000a00 */
[----:B------:R-:W-:Y:S01]  /*0820*/  IMAD.MOV.U32 R10, RZ, RZ, 0x0 ;  /* 0x00000000ff0a7424 */ /* 0x000fe200078e00ff */
[----:B------:R-:W1:Y:S01]  /*0830*/  LDCU.64 UR12, c[0x0][0x398] ;  /* 0x00007300ff0c77ac */ /* 0x000e620008000a00 */
[----:B------:R-:W-:Y:S02]  /*0840*/  IMAD.MOV.U32 R4, RZ, RZ, 0x0 ;  /* 0x00000000ff047424 */ /* 0x000fe400078e00ff */
[----:B------:R-:W-:Y:S01]  /*0850*/  IMAD.MOV.U32 R5, RZ, RZ, 0x7ff80000 ;  /* 0x7ff80000ff057424 */ /* 0x000fe200078e00ff */
[----:B------:R-:W-:Y:S01]  /*0860*/  STL.128 [R1+0x40], R8 ;  /* 0x0000400801007387 */ /* 0x000fe20000100c00 */
[----:B------:R-:W-:Y:S01]  /*0870*/  UIMAD.WIDE.U32 UR4, UR6, 0x4, URZ ;  /* 0x00000004060478a5 */ /* 0x000fe2000f8e00ff */
[----:B------:R-:W-:-:S02]  /*0880*/  IMAD.MOV.U32 R6, RZ, RZ, 0x0 ;  /* 0x00000000ff067424 */ /* 0x000fc400078e00ff */
[----:B------:R-:W-:Y:S01]  /*0890*/  STL.128 [R1+0x50], R8 ;  /* 0x0000500801007387 */ /* 0x000fe20000100c00 */
[----:B------:R-:W-:Y:S01]  /*08a0*/  UIMAD.WIDE UR4, UR10, 0x4, UR4 ;  /* 0x000000040a0478a5 */ /* 0x000fe2000f8e0204 */
[----:B------:R-:W-:Y:S01]  /*08b0*/  IMAD.MOV.U32 R7, RZ, RZ, 0x7ff80000 ;  /* 0x7ff80000ff077424 */ /* 0x000fe200078e00ff */
[----:B------:R-:W-:Y:S01]  /*08c0*/  UIADD3 UR10, UPT, UPT, UR6, 0x10, URZ ;  /* 0x00000010060a7890 */ /* 0x000fe2000fffe0ff */
[----:B------:R-:W-:Y:S01]  /*08d0*/  STL.64 [R1+0x30], R4 ;  /* 0x0000300401007387 */ /* 0x000fe20000100a00 */
[----:B---3--:R-:W-:-:S03]  /*08e0*/  UIADD3 UR7, UP0, UPT, UR4, UR8, URZ ;  /* 0x0000000804077290 */ /* 0x008fc6000ff1e0ff */
[----:B------:R-:W-:Y:S01]  /*08f0*/  STL.128 [R1], R4 ;  /* 0x0000000401007387 */ /* 0x000fe20000100c00 */
[----:B------:R-:W-:Y:S02]  /*0900*/  UIADD3.X UR8, UPT, UPT, UR5, UR9, URZ, UP0, !UPT ;  /* 0x0000000905087290 */ /* 0x000fe400087fe4ff */
[----:B------:R-:W-:Y:S01]  /*0910*/  UIADD3 UR9, UPT, UPT, UR6, -0x3, URZ ;  /* 0xfffffffd06097890 */ /* 0x000fe2000fffe0ff */
[----:B------:R-:W-:Y:S01]  /*0920*/  STL.128 [R1+0x10], R4 ;  /* 0x0000100401007387 */ /* 0x000fe20000100c00 */
[----:B-1----:R-:W-:Y:S01]  /*0930*/  UIADD3 UR4, UP1, UPT, UR4, UR12, URZ ;  /* 0x0000000c04047290 */ /* 0x002fe2000ff3e0ff */
[----:B------:R-:W1:Y:S02]  /*0940*/  LDCU UR12, c[0x0][0x388] ;  /* 0x00007100ff0c77ac */ /* 0x000e640008000800 */
[----:B------:R2:W-:Y:S01]  /*0950*/  STL.128 [R1+0x20], R4 ;  /* 0x0000200401007387 */ /* 0x0005e20000100c00 */
[----:B------:R-:W-:Y:S02]  /*0960*/  UIADD3.X UR5, UPT, UPT, UR5, UR13, URZ, UP1, !UPT ;  /* 0x0000000d05057290 */ /* 0x000fe40008ffe4ff */
[----:B------:R-:W-:Y:S01]  /*0970*/  UIADD3 UR6, UPT, UPT, UR6, 0xd, URZ ;  /* 0x0000000d06067890 */ /* 0x000fe2000fffe0ff */
[----:B--2---:R-:W-:-:S02]  /*0980*/  VIADD R4, R1, 0x40 ;  /* 0x0000004001047836 */ /* 0x004fc40000000000 */
[----:B------:R-:W-:Y:S02]  /*0990*/  IMAD.MOV.U32 R5, RZ, RZ, RZ ;  /* 0x000000ffff057224 */ /* 0x000fe400078e00ff */
[----:B------:R-:W-:Y:S02]  /*09a0*/  IMAD.MOV.U32 R6, RZ, RZ, RZ ;  /* 0x000000ffff067224 */ /* 0x000fe400078e00ff */
[----:B01----:R-:W-:-:S07]  /*09b0*/  IMAD.U32 R7, RZ, RZ, UR9 ;  /* 0x00000009ff077e24 */ /* 0x003fce000f8e00ff */
.L_x_26:
[----:B------:R-:W-:Y:S02]  /*09c0*/  VIADD R0, R7, 0x3 ;  /* 0x0000000307007836 */ /* 0x000fe40000000000 */
[----:B------:R-:W-:Y:S02]  /*09d0*/  HFMA2 R14, -RZ, RZ, 0, 0 ;  /* 0x00000000ff0e7431 */ /* 0x000fe400000001ff */
[----:B-1----:R-:W-:Y:S02]  /*09e0*/  IMAD.MOV.U32 R8, RZ, RZ, 0x0 ;  /* 0x00000000ff087424 */ /* 0x002fe400078e00ff */
[----:B0-----:R-:W-:Y:S01]  /*09f0*/  IMAD.MOV.U32 R9, RZ, RZ, 0x7ff80000 ;  /* 0x7ff80000ff097424 */ /* 0x001fe200078e00ff */
[----:B------:R-:W-:-:S13]  /*0a00*/  ISETP.GE.U32.AND P0, PT, R0, UR11, PT ;  /* 0x0000000b00007c0c */ /* 0x000fda000bf06070 */
[----:B------:R-:W-:Y:S05]  /*0a10*/  @!P0 BRA `(.L_x_22) ;  /* 0x0000000000e48947 */ /* 0x000fea0003800000 */
[C---:B------:R-:W-:Y:S02]  /*0a20*/  VIADD R9, R7.reuse, 0x1 ;  /* 0x0000000107097836 */ /* 0x040fe40000000000 */
[----:B------:R-:W-:Y:S02]  /*0a30*/  VIADD R27, R7, 0x2 ;  /* 0x00000002071b7836 */ /* 0x000fe40000000000 */
[----:B------:R-:W-:-:S05]  /*0a40*/  IMAD.WIDE.U32 R8, R9, 0x4, R2 ;  /* 0x0000000409087825 */ /* 0x000fca00078e0002 */
[----:B------:R0:W2:Y:S01]  /*0a50*/  LDG.E.CONSTANT R25, desc[UR14][R8.64] ;  /* 0x0000000e08197981 */ /* 0x0000a2000c1e9900 */
[----:B------:R-:W-:-:S06]  /*0a60*/  IMAD.WIDE.U32 R26, R27, 0x4, R2 ;  /* 0x000000041b1a7825 */ /* 0x000fcc00078e0002 */
[----:B------:R-:W3:Y:S01]  /*0a70*/  LDG.E.CONSTANT R26, desc[UR14][R26.64] ;  /* 0x0000000e1a1a7981 */ /* 0x000ee2000c1e9900 */
[----:B------:R-:W-:-:S04]  /*0a80*/  IMAD.WIDE.U32 R10, R7, 0x4, R2 ;  /* 0x00000004070a7825 */ /* 0x000fc800078e0002 */
[C---:B------:R-:W-:Y:S01]  /*0a90*/  VIADD R13, R7.reuse, 0xffffffff ;  /* 0xffffffff070d7836 */ /* 0x040fe20000000000 */
[----:B------:R2:W4:Y:S01]  /*0aa0*/  LDG.E.CONSTANT R24, desc[UR14][R10.64] ;  /* 0x0000000e0a187981 */ /* 0x000522000c1e9900 */
[----:B------:R-:W-:Y:S02]  /*0ab0*/  VIADD R17, R7, 0xfffffffe ;  /* 0xfffffffe07117836 */ /* 0x000fe40000000000 */
[----:B------:R-:W-:-:S05]  /*0ac0*/  IMAD.WIDE.U32 R12, R13, 0x4, R2 ;  /* 0x000000040d0c7825 */ /* 0x000fca00078e0002 */
[----:B------:R-:W5:Y:S01]  /*0ad0*/  LDG.E.CONSTANT R23, desc[UR14][R12.64] ;  /* 0x0000000e0c177981 */ /* 0x000f62000c1e9900 */
[----:B------:R-:W-:-:S04]  /*0ae0*/  IMAD.WIDE.U32 R16, R17, 0x4, R2 ;  /* 0x0000000411107825 */ /* 0x000fc800078e0002 */
[C---:B------:R-:W-:Y:S01]  /*0af0*/  VIADD R29, R7.reuse, 0xfffffffd ;  /* 0xfffffffd071d7836 */ /* 0x040fe20000000000 */
[----:B------:R-:W5:Y:S01]  /*0b00*/  LDG.E.CONSTANT R22, desc[UR14][R16.64] ;  /* 0x0000000e10167981 */ /* 0x000f62000c1e9900 */
[----:B------:R-:W-:Y:S02]  /*0b10*/  VIADD R19, R7, 0xfffffffc ;  /* 0xfffffffc07137836 */ /* 0x000fe40000000000 */
[----:B------:R-:W-:-:S05]  /*0b20*/  IMAD.WIDE.U32 R28, R29, 0x4, R2 ;  /* 0x000000041d1c7825 */ /* 0x000fca00078e0002 */
[----:B------:R-:W5:Y:S01]  /*0b30*/  LDG.E.CONSTANT R15, desc[UR14][R28.64] ;  /* 0x0000000e1c0f7981 */ /* 0x000f62000c1e9900 */
[----:B------:R-:W-:-:S05]  /*0b40*/  IMAD.WIDE.U32 R18, R19, 0x4, R2 ;  /* 0x0000000413127825 */ /* 0x000fca00078e0002 */
[----:B------:R4:W5:Y:S01]  /*0b50*/  LDG.E.CONSTANT R0, desc[UR14][R18.64] ;  /* 0x0000000e12007981 */ /* 0x000962000c1e9900 */
[----:B0-----:R-:W0:Y:S01]  /*0b60*/  MUFU.RCP64H R9, 28 ;  /* 0x403c000000097908 */ /* 0x001e220000001800 */
[----:B------:R-:W-:-:S07]  /*0b70*/  IMAD.MOV.U32 R8, RZ, RZ, 0x1 ;  /* 0x00000001ff087424 */ /* 0x000fce00078e00ff */
[----:B--2---:R-:W1:Y:S08]  /*0b80*/  F2F.F64.F32 R10, R25 ;  /* 0x00000019000a7310 */ /* 0x004e700000201800 */
[----:B---3--:R-:W2:Y:S01]  /*0b90*/  F2F.F64.F32 R20, R26 ;  /* 0x0000001a00147310 */ /* 0x008ea20000201800 */
[----:B-1----:R-:W-:-:S07]  /*0ba0*/  DMUL R10, R10, 6 ;  /* 0x401800000a0a7828 */ /* 0x002fce0000000000 */
[----:B----4-:R-:W1:Y:S01]  /*0bb0*/  F2F.F64.F32 R18, R24 ;  /* 0x0000001800127310 */ /* 0x010e620000201800 */
[----:B--2---:R-:W-:-:S07]  /*0bc0*/  DFMA R20, R20, 7, R10 ;  /* 0x401c00001414782b */ /* 0x004fce000000000a */
[----:B-----5:R-:W2:Y:S01]  /*0bd0*/  F2F.F64.F32 R12, R23 ;  /* 0x00000017000c7310 */ /* 0x020ea20000201800 */
[----:B------:R-:W-:Y:S01]  /*0be0*/  IMAD.MOV.U32 R10, RZ, RZ, 0x0 ;  /* 0x00000000ff0a7424 */ /* 0x000fe200078e00ff */
[----:B------:R-:W-:Y:S01]  /*0bf0*/  MOV R11, 0x403c0000 ;  /* 0x403c0000000b7802 */ /* 0x000fe20000000f00 */
[----:B-1----:R-:W-:-:S05]  /*0c00*/  DFMA R18, R18, 5, R20 ;  /* 0x401400001212782b */ /* 0x002fca0000000014 */
[----:B0-----:R-:W-:Y:S01]  /*0c10*/  DFMA R16, R8, -R10, 1 ;  /* 0x3ff000000810742b */ /* 0x001fe2000000080a */
[----:B------:R-:W0:Y:S02]  /*0c20*/  F2F.F64.F32 R20, R22 ;  /* 0x0000001600147310 */ /* 0x000e240000201800 */
[----:B--2---:R-:W-:-:S05]  /*0c30*/  DFMA R12, R12, 4, R18 ;  /* 0x401000000c0c782b */ /* 0x004fca0000000012 */
[----:B------:R-:W-:Y:S01]  /*0c40*/  DFMA R16, R16, R16, R16 ;  /* 0x000000101010722b */ /* 0x000fe20000000010 */
[----:B------:R-:W1:Y:S07]  /*0c50*/  F2F.F64.F32 R18, R15 ;  /* 0x0000000f00127310 */ /* 0x000e6e0000201800 */
[----:B------:R-:W-:Y:S02]  /*0c60*/  DFMA R16, R8, R16, R8 ;  /* 0x000000100810722b */ /* 0x000fe40000000008 */
[----:B0-----:R-:W-:Y:S01]  /*0c70*/  DFMA R12, R20, 3, R12 ;  /* 0x40080000140c782b */ /* 0x001fe2000000000c */
[----:B------:R-:W0:Y:S05]  /*0c80*/  F2F.F64.F32 R8, R0 ;  /* 0x0000000000087310 */ /* 0x000e2a0000201800 */
[----:B------:R-:W-:-:S02]  /*0c90*/  DFMA R10, R16, -R10, 1 ;  /* 0x3ff00000100a742b */ /* 0x000fc4000000080a */
        /* <DEDUP_REMOVED lines=10> */
[----:B------:R-:W-:Y:S01]  /*0d40*/  IMAD.MOV.U32 R12, RZ, RZ, R16 ;  /* 0x000000ffff0c7224 */ /* 0x000fe200078e0010 */
[----:B------:R-:W-:Y:S01]  /*0d50*/  MOV R0, 0xd90 ;  /* 0x00000d9000007802 */ /* 0x000fe20000000f00 */
[----:B------:R-:W-:Y:S02]  /*0d60*/  IMAD.MOV.U32 R13, RZ, RZ, R17 ;  /* 0x000000ffff0d7224 */ /* 0x000fe400078e0011 */
[----:B------:R-:W-:-:S07]  /*0d70*/  IMAD.MOV.U32 R15, RZ, RZ, 0x403c0000 ;  /* 0x403c0000ff0f7424 */ /* 0x000fce00078e00ff */
[----:B------:R-:W-:Y:S05]  /*0d80*/  CALL.REL.NOINC `($__internal_1_$__cuda_sm20_div_rn_f64_full) ;  /* 0x0000000c00b47944 */ /* 0x000fea0003c00000 */
[----:B------:R-:W-:Y:S02]  /*0d90*/  IMAD.MOV.U32 R8, RZ, RZ, R18 ;  /* 0x000000ffff087224 */ /* 0x000fe400078e0012 */
[----:B------:R-:W-:-:S07]  /*0da0*/  IMAD.MOV.U32 R9, RZ, RZ, R19 ;  /* 0x000000ffff097224 */ /* 0x000fce00078e0013 */
.L_x_22:
[C---:B------:R-:W-:Y:S01]  /*0db0*/  IMAD R13, R6.reuse, 0x8, R1 ;  /* 0x00000008060d7824 */ /* 0x040fe200078e0201 */
[----:B------:R-:W-:Y:S01]  /*0dc0*/  IADD3 R24, PT, PT, R7, 0x3, RZ ;  /* 0x0000000307187810 */ /* 0x000fe20007ffe0ff */
[----:B------:R-:W-:Y:S02]  /*0dd0*/  VIADD R11, R6, 0x1 ;  /* 0x00000001060b7836 */ /* 0x000fe40000000000 */
[----:B------:R-:W-:Y:S01]  /*0de0*/  IMAD.MOV.U32 R10, RZ, RZ, RZ ;  /* 0x000000ffff0a7224 */ /* 0x000fe200078e00ff */
[----:B------:R0:W-:Y:S01]  /*0df0*/  STL.64 [R13], R8 ;  /* 0x000000080d007387 */ /* 0x0001e20000100a00 */
[----:B------:R-:W-:Y:S02]  /*0e00*/  ISETP.GE.U32.AND P0, PT, R24, UR6, PT ;  /* 0x0000000618007c0c */ /* 0x000fe4000bf06070 */
[----:B------:R-:W-:-:S05]  /*0e10*/  IMAD.HI R0, R11, -0x6db6db6d, R10 ;  /* 0x924924930b007827 */ /* 0x000fca00078e020a */
[----:B------:R-:W-:-:S04]  /*0e20*/  SHF.R.U32.HI R15, RZ, 0x1f, R0 ;  /* 0x0000001fff0f7819 */ /* 0x000fc80000011600 */
[----:B------:R-:W-:-:S05]  /*0e30*/  LEA.HI.SX32 R15, R0, R15, 0x1e ;  /* 0x0000000f000f7211 */ /* 0x000fca00078ff2ff */
[----:B------:R-:W-:Y:S01]  /*0e40*/  IMAD R6, R15, -0x7, R11 ;  /* 0xfffffff90f067824 */ /* 0x000fe200078e020b */
[----:B0-----:R-:W-:Y:S06]  /*0e50*/  @!P0 BRA `(.L_x_23) ;  /* 0x0000000c005c8947 */ /* 0x001fec0003800000 */
[C---:B------:R-:W-:Y:S01]  /*0e60*/  VIADD R11, R6.reuse, 0x5 ;  /* 0x00000005060b7836 */ /* 0x040fe20000000000 */
[C---:B------:R-:W-:Y:S01]  /*0e70*/  ISETP.GE.AND P0, PT, R6.reuse, 0x1, PT ;  /* 0x000000010600780c */ /* 0x040fe20003f06270 */
[C---:B------:R-:W-:Y:S02]  /*0e80*/  VIADD R9, R6.reuse, 0x4 ;  /* 0x0000000406097836 */ /* 0x040fe40000000000 */
[C---:B------:R-:W-:Y:S01]  /*0e90*/  VIADD R10, R6.reuse, 0x2 ;  /* 0x00000002060a7836 */ /* 0x040fe20000000000 */
[----:B------:R-:W-:Y:S01]  /*0ea0*/  PRMT R12, R11, 0x8880, RZ ;  /* 0x000088800b0c7816 */ /* 0x000fe200000000ff */
[C---:B------:R-:W-:Y:S01]  /*0eb0*/  VIADD R8, R6.reuse, 0x3 ;  /* 0x0000000306087836 */ /* 0x040fe20000000000 */
[----:B------:R-:W-:Y:S01]  /*0ec0*/  PRMT R15, R9, 0x8880, RZ ;  /* 0x00008880090f7816 */ /* 0x000fe200000000ff */
[----:B------:R-:W-:Y:S01]  /*0ed0*/  VIADD R0, R6, 0x1 ;  /* 0x0000000106007836 */ /* 0x000fe20000000000 */
[----:B------:R-:W-:Y:S01]  /*0ee0*/  PRMT R17, R10, 0x8880, RZ ;  /* 0x000088800a117816 */ /* 0x000fe200000000ff */
[----:B------:R-:W-:Y:S01]  /*0ef0*/  IMAD R12, R12, -0x6d, RZ ;  /* 0xffffff930c0c7824 */ /* 0x000fe200078e02ff */
[----:B------:R-:W-:Y:S01]  /*0f00*/  PRMT R16, R8, 0x8880, RZ ;  /* 0x0000888008107816 */ /* 0x000fe200000000ff */
[----:B------:R-:W-:Y:S01]  /*0f10*/  IMAD R15, R15, -0x6d, RZ ;  /* 0xffffff930f0f7824 */ /* 0x000fe200078e02ff */
[----:B------:R-:W-:Y:S01]  /*0f20*/  PRMT R20, R0, 0x8880, RZ ;  /* 0x0000888000147816 */ /* 0x000fe200000000ff */
[----:B------:R-:W-:Y:S01]  /*0f30*/  IMAD R17, R17, -0x6d, RZ ;  /* 0xffffff9311117824 */ /* 0x000fe200078e02ff */
[----:B------:R-:W-:Y:S01]  /*0f40*/  LOP3.LUT R12, R12, 0xffff, RZ, 0xc0, !PT ;  /* 0x0000ffff0c0c7812 */ /* 0x000fe200078ec0ff */
[----:B------:R-:W-:Y:S01]  /*0f50*/  IMAD R16, R16, -0x6d, RZ ;  /* 0xffffff9310107824 */ /* 0x000fe200078e02ff */
[----:B------:R-:W-:-:S02]  /*0f60*/  LOP3.LUT R18, R15, 0xffff, RZ, 0xc0, !PT ;  /* 0x0000ffff0f127812 */ /* 0x000fc400078ec0ff */
[----:B------:R-:W-:Y:S02]  /*0f70*/  LEA.HI R12, R12, R11, RZ, 0x18 ;  /* 0x0000000b0c0c7211 */ /* 0x000fe400078fc0ff */
[----:B------:R-:W-:Y:S02]  /*0f80*/  LEA.HI R15, R18, R9, RZ, 0x18 ;  /* 0x00000009120f7211 */ /* 0x000fe400078fc0ff */
[C---:B------:R-:W-:Y:S02]  /*0f90*/  LOP3.LUT R13, R12.reuse, 0x80, RZ, 0xc0, !PT ;  /* 0x000000800c0d7812 */ /* 0x040fe400078ec0ff */
[----:B------:R-:W-:Y:S02]  /*0fa0*/  PRMT R12, R12, 0x8880, RZ ;  /* 0x000088800c0c7816 */ /* 0x000fe400000000ff */
[----:B------:R-:W-:Y:S02]  /*0fb0*/  SHF.R.U32.HI R13, RZ, 0x7, R13 ;  /* 0x00000007ff0d7819 */ /* 0x000fe4000001160d */
[----:B------:R-:W-:-:S02]  /*0fc0*/  PRMT R12, R12, 0x7710, RZ ;  /* 0x000077100c0c7816 */ /* 0x000fc400000000ff */
[----:B------:R-:W-:Y:S02]  /*0fd0*/  LOP3.LUT R17, R17, 0xffff, RZ, 0xc0, !PT ;  /* 0x0000ffff11117812 */ /* 0x000fe400078ec0ff */
[----:B------:R-:W-:Y:S01]  /*0fe0*/  LEA.HI R13, R12, R13, RZ, 0x1e ;  /* 0x0000000d0c0d7211 */ /* 0x000fe200078ff0ff */
[----:B------:R-:W-:Y:S01]  /*0ff0*/  IMAD R12, R20, -0x6d, RZ ;  /* 0xffffff93140c7824 */ /* 0x000fe200078e02ff */
[----:B------:R-:W-:Y:S02]  /*1000*/  LOP3.LUT R19, R16, 0xffff, RZ, 0xc0, !PT ;  /* 0x0000ffff10137812 */ /* 0x000fe400078ec0ff */
[----:B------:R-:W-:Y:S02]  /*1010*/  PRMT R20, R13, 0x9910, RZ ;  /* 0x000099100d147816 */ /* 0x000fe400000000ff */
[----:B------:R-:W-:Y:S02]  /*1020*/  LOP3.LUT R13, R15, 0x80, RZ, 0xc0, !PT ;  /* 0x000000800f0d7812 */ /* 0x000fe400078ec0ff */
[----:B------:R-:W-:-:S02]  /*1030*/  LEA.HI R18, R17, R10, RZ, 0x18 ;  /* 0x0000000a11127211 */ /* 0x000fc400078fc0ff */
[----:B------:R-:W-:Y:S02]  /*1040*/  PRMT R21, R15, 0x8880, RZ ;  /* 0x000088800f157816 */ /* 0x000fe400000000ff */
[----:B------:R-:W-:Y:S02]  /*1050*/  LEA.HI R16, R19, R8, RZ, 0x18 ;  /* 0x0000000813107211 */ /* 0x000fe400078fc0ff */
[----:B------:R-:W-:Y:S01]  /*1060*/  SHF.R.U32.HI R15, RZ, 0x7, R13 ;  /* 0x00000007ff0f7819 */ /* 0x000fe2000001160d */
[----:B------:R-:W-:Y:S01]  /*1070*/  IMAD R13, R20, 0x7, RZ ;  /* 0x00000007140d7824 */ /* 0x000fe200078e02ff */
[C---:B------:R-:W-:Y:S02]  /*1080*/  LOP3.LUT R19, R18.reuse, 0x80, RZ, 0xc0, !PT ;  /* 0x0000008012137812 */ /* 0x040fe400078ec0ff */
[----:B------:R-:W-:Y:S01]  /*1090*/  PRMT R23, R18, 0x8880, RZ ;  /* 0x0000888012177816 */ /* 0x000fe200000000ff */
[----:B------:R-:W-:Y:S01]  /*10a0*/  IMAD.MOV R13, RZ, RZ, -R13 ;  /* 0x000000ffff0d7224 */ /* 0x000fe200078e0a0d */
[----:B------:R-:W-:-:S02]  /*10b0*/  LOP3.LUT R17, R16, 0x80, RZ, 0xc0, !PT ;  /* 0x0000008010117812 */ /* 0x000fc400078ec0ff */
[----:B------:R-:W-:Y:S02]  /*10c0*/  PRMT R22, R16, 0x8880, RZ ;  /* 0x0000888010167816 */ /* 0x000fe400000000ff */
[----:B------:R-:W-:Y:S02]  /*10d0*/  PRMT R16, R21, 0x7710, RZ ;  /* 0x0000771015107816 */ /* 0x000fe400000000ff */
[----:B------:R-:W-:Y:S02]  /*10e0*/  SHF.R.U32.HI R19, RZ, 0x7, R19 ;  /* 0x00000007ff137819 */ /* 0x000fe40000011613 */
[----:B------:R-:W-:Y:S02]  /*10f0*/  PRMT R20, R23, 0x7710, RZ ;  /* 0x0000771017147816 */ /* 0x000fe400000000ff */
[----:B------:R-:W-:Y:S02]  /*1100*/  LEA.HI R15, R16, R15, RZ, 0x1e ;  /* 0x0000000f100f7211 */ /* 0x000fe400078ff0ff */
[----:B------:R-:W-:-:S02]  /*1110*/  SHF.R.U32.HI R17, RZ, 0x7, R17 ;  /* 0x00000007ff117819 */ /* 0x000fc40000011611 */
[----:B------:R-:W-:Y:S02]  /*1120*/  PRMT R18, R22, 0x7710, RZ ;  /* 0x0000771016127816 */ /* 0x000fe400000000ff */
[----:B------:R-:W-:Y:S02]  /*1130*/  PRMT R16, R13, 0x7710, RZ ;  /* 0x000077100d107816 */ /* 0x000fe400000000ff */
[----:B------:R-:W-:Y:S02]  /*1140*/  LEA.HI R13, R20, R19, RZ, 0x1e ;  /* 0x00000013140d7211 */ /* 0x000fe400078ff0ff */
[----:B------:R-:W-:Y:S01]  /*1150*/  LOP3.LUT R19, R12, 0xffff, RZ, 0xc0, !PT ;  /* 0x0000ffff0c137812 */ /* 0x000fe200078ec0ff */
[----:B------:R-:W-:Y:S01]  /*1160*/  IMAD.IADD R11, R11, 0x1, R16 ;  /* 0x000000010b0b7824 */ /* 0x000fe200078e0210 */
[----:B------:R-:W-:Y:S01]  /*1170*/  LEA.HI R17, R18, R17, RZ, 0x1e ;  /* 0x0000001112117211 */ /* 0x000fe200078ff0ff */
[C---:B------:R-:W-:Y:S01]  /*1180*/  VIADD R12, R6.reuse, 0x6 ;  /* 0x00000006060c7836 */ /* 0x040fe20000000000 */
[----:B------:R-:W-:Y:S01]  /*1190*/  PRMT R18, R15, 0x9910, RZ ;  /* 0x000099100f127816 */ /* 0x000fe200000000ff */
[----:B------:R-:W-:Y:S01]  /*11a0*/  @P0 VIADD R12, R6, 0xffffffff ;  /* 0xffffffff060c0836 */ /* 0x000fe20000000000 */
[----:B------:R-:W-:-:S02]  /*11b0*/  LEA.HI R15, R19, R0, RZ, 0x18 ;  /* 0x00000000130f7211 */ /* 0x000fc400078fc0ff */
[----:B------:R-:W-:Y:S02]  /*11c0*/  PRMT R17, R17, 0x9910, RZ ;  /* 0x0000991011117816 */ /* 0x000fe400000000ff */
[C---:B------:R-:W-:Y:S02]  /*11d0*/  LOP3.LUT R16, R15.reuse, 0x80, RZ, 0xc0, !PT ;  /* 0x000000800f107812 */ /* 0x040fe400078ec0ff */
[----:B------:R-:W-:Y:S01]  /*11e0*/  PRMT R19, R15, 0x8880, RZ ;  /* 0x000088800f137816 */ /* 0x000fe200000000ff */
[----:B------:R-:W-:Y:S01]  /*11f0*/  IMAD R15, R18, 0x7, RZ ;  /* 0x00000007120f7824 */ /* 0x000fe200078e02ff */
[----:B------:R-:W-:Y:S01]  /*1200*/  LOP3.LUT R11, R11, 0xffff, RZ, 0xc0, !PT ;  /* 0x0000ffff0b0b7812 */ /* 0x000fe200078ec0ff */
[----:B------:R-:W-:Y:S01]  /*1210*/  IMAD.MOV.U32 R18, RZ, RZ, R17 ;  /* 0x000000ffff127224 */ /* 0x000fe200078e0011 */
[----:B------:R-:W-:Y:S02]  /*1220*/  SHF.R.U32.HI R16, RZ, 0x7, R16 ;  /* 0x00000007ff107819 */ /* 0x000fe40000011610 */
[----:B------:R-:W-:Y:S01]  /*1230*/  IADD3 R20, PT, PT, RZ, -R15, RZ ;  /* 0x8000000fff147210 */ /* 0x000fe20007ffe0ff */
[----:B------:R-:W-:Y:S01]  /*1240*/  IMAD R15, R18, 0x7, RZ ;  /* 0x00000007120f7824 */ /* 0x000fe200078e02ff */
[----:B------:R-:W-:-:S02]  /*1250*/  PRMT R17, R19, 0x7710, RZ ;  /* 0x0000771013117816 */ /* 0x000fc400000000ff */
[----:B------:R-:W-:Y:S02]  /*1260*/  PRMT R19, R11, 0x8880, RZ ;  /* 0x000088800b137816 */ /* 0x000fe400000000ff */
[----:B------:R-:W-:Y:S02]  /*1270*/  PRMT R18, R20, 0x7710, RZ ;  /* 0x0000771014127816 */ /* 0x000fe400000000ff */
[----:B------:R-:W-:Y:S01]  /*1280*/  LEA.HI R11, R17, R16, RZ, 0x1e ;  /* 0x00000010110b7211 */ /* 0x000fe200078ff0ff */
[----:B------:R-:W-:Y:S01]  /*1290*/  IMAD.MOV R17, RZ, RZ, -R15 ;  /* 0x000000ffff117224 */ /* 0x000fe200078e0a0f */
[----:B------:R-:W-:Y:S01]  /*12a0*/  PRMT R13, R13, 0x9910, RZ ;  /* 0x000099100d0d7816 */ /* 0x000fe200000000ff */
[----:B------:R-:W-:Y:S02]  /*12b0*/  IMAD.MOV.U32 R16, RZ, RZ, R19 ;  /* 0x000000ffff107224 */ /* 0x000fe400078e0013 */
[----:B------:R-:W-:Y:S01]  /*12c0*/  IMAD.IADD R15, R9, 0x1, R18 ;  /* 0x00000001090f7824 */ /* 0x000fe200078e0212 */
[----:B------:R-:W-:Y:S01]  /*12d0*/  PRMT R17, R17, 0x7710, RZ ;  /* 0x0000771011117816 */ /* 0x000fe200000000ff */
[----:B------:R-:W-:-:S02]  /*12e0*/  IMAD R16, R16, 0x8, R1 ;  /* 0x0000000810107824 */ /* 0x000fc400078e0201 */
[----:B------:R-:W-:Y:S01]  /*12f0*/  IMAD R9, R12, 0x8, R1 ;  /* 0x000000080c097824 */ /* 0x000fe200078e0201 */
[----:B------:R-:W-:Y:S01]  /*1300*/  LOP3.LUT R15, R15, 0xffff, RZ, 0xc0, !PT ;  /* 0x0000ffff0f0f7812 */ /* 0x000fe200078ec0ff */
[----:B------:R-:W-:Y:S01]  /*1310*/  IMAD.IADD R12, R8, 0x1, R17 ;  /* 0x00000001080c7824 */ /* 0x000fe200078e0211 */
[----:B------:R-:W2:Y:S01]  /*1320*/  LDL.64 R18, [R16] ;  /* 0x0000000010127983 */ /* 0x000ea20000100a00 */
[----:B------:R-:W-:Y:S02]  /*1330*/  PRMT R17, R11, 0x9910, RZ ;  /* 0x000099100b117816 */ /* 0x000fe400000000ff */
[----:B------:R-:W-:Y:S01]  /*1340*/  PRMT R15, R15, 0x8880, RZ ;  /* 0x000088800f0f7816 */ /* 0x000fe200000000ff */
[----:B------:R-:W-:Y:S01]  /*1350*/  IMAD R13, R13, 0x7, RZ ;  /* 0x000000070d0d7824 */ /* 0x000fe200078e02ff */
[----:B------:R-:W-:Y:S01]  /*1360*/  LOP3.LUT R11, R12, 0xffff, RZ, 0xc0, !PT ;  /* 0x0000ffff0c0b7812 */ /* 0x000fe200078ec0ff */
[----:B------:R-:W3:Y:S02]  /*1370*/  LDL.64 R8, [R9] ;  /* 0x0000000009087983 */ /* 0x000ee40000100a00 */
[----:B------:R-:W-:Y:S01]  /*1380*/  IMAD.MOV.U32 R12, RZ, RZ, R15 ;  /* 0x000000ffff0c7224 */ /* 0x000fe200078e000f */
[----:B------:R-:W-:Y:S01]  /*1390*/  PRMT R20, R11, 0x8880, RZ ;  /* 0x000088800b147816 */ /* 0x000fe200000000ff */
[----:B------:R-:W-:-:S02]  /*13a0*/  IMAD.MOV.U32 R15, RZ, RZ, R17 ;  /* 0x000000ffff0f7224 */ /* 0x000fc400078e0011 */
[----:B------:R-:W-:Y:S01]  /*13b0*/  IMAD.MOV R13, RZ, RZ, -R13 ;  /* 0x000000ffff0d7224 */ /* 0x000fe200078e0a0d */
[----:B------:R-:W-:Y:S01]  /*13c0*/  LEA R12, R12, R1, 0x3 ;  /* 0x000000010c0c7211 */ /* 0x000fe200078e18ff */
[----:B------:R-:W-:-:S03]  /*13d0*/  IMAD R11, R15, 0x7, RZ ;  /* 0x000000070f0b7824 */ /* 0x000fc600078e02ff */
[----:B------:R-:W-:Y:S01]  /*13e0*/  PRMT R13, R13, 0x7710, RZ ;  /* 0x000077100d0d7816 */ /* 0x000fe200000000ff */
[----:B------:R0:W4:Y:S01]  /*13f0*/  LDL.64 R16, [R12] ;  /* 0x000000000c107983 */ /* 0x0001220000100a00 */
[----:B------:R-:W-:Y:S02]  /*1400*/  IMAD.MOV R11, RZ, RZ, -R11 ;  /* 0x000000ffff0b7224 */ /* 0x000fe400078e0a0b */
[----:B------:R-:W-:Y:S02]  /*1410*/  IMAD R20, R20, 0x8, R1 ;  /* 0x0000000814147824 */ /* 0x000fe400078e0201 */
[----:B------:R-:W-:Y:S01]  /*1420*/  IMAD.IADD R10, R10, 0x1, R13 ;  /* 0x000000010a0a7824 */ /* 0x000fe200078e020d */
[----:B------:R-:W-:-:S03]  /*1430*/  PRMT R11, R11, 0x7710, RZ ;  /* 0x000077100b0b7816 */ /* 0x000fc600000000ff */
[----:B------:R-:W5:Y:S01]  /*1440*/  LDL.64 R20, [R20] ;  /* 0x0000000014147983 */ /* 0x000f620000100a00 */
[----:B------:R-:W-:Y:S01]  /*1450*/  LOP3.LUT R10, R10, 0xffff, RZ, 0xc0, !PT ;  /* 0x0000ffff0a0a7812 */ /* 0x000fe200078ec0ff */
[----:B------:R-:W-:-:S03]  /*1460*/  IMAD.IADD R0, R0, 0x1, R11 ;  /* 0x0000000100007824 */ /* 0x000fc600078e020b */
[----:B------:R-:W-:Y:S02]  /*1470*/  PRMT R11, R10, 0x8880, RZ ;  /* 0x000088800a0b7816 */ /* 0x000fe400000000ff */
[----:B------:R-:W-:-:S03]  /*1480*/  LOP3.LUT R10, R0, 0xffff, RZ, 0xc0, !PT ;  /* 0x0000ffff000a7812 */ /* 0x000fc600078ec0ff */
[----:B------:R-:W-:Y:S01]  /*1490*/  IMAD.MOV.U32 R0, RZ, RZ, R11 ;  /* 0x000000ffff007224 */ /* 0x000fe200078e000b */
[----:B------:R-:W-:-:S03]  /*14a0*/  PRMT R10, R10, 0x8880, RZ ;  /* 0x000088800a0a7816 */ /* 0x000fc600000000ff */
[--C-:B------:R-:W-:Y:S02]  /*14b0*/  IMAD R0, R0, 0x8, R1.reuse ;  /* 0x0000000800007824 */ /* 0x100fe400078e0201 */
[----:B------:R-:W-:-:S03]  /*14c0*/  IMAD R22, R10, 0x8, R1 ;  /* 0x000000080a167824 */ /* 0x000fc600078e0201 */
[----:B------:R-:W5:Y:S01]  /*14d0*/  LDL.64 R26, [R0] ;  /* 0x00000000001a7983 */ /* 0x000f620000100a00 */
[----:B------:R-:W-:-:S03]  /*14e0*/  IMAD R10, R6, 0x8, R1 ;  /* 0x00000008060a7824 */ /* 0x000fc600078e0201 */
[----:B------:R-:W5:Y:S04]  /*14f0*/  LDL.64 R22, [R22] ;  /* 0x0000000016167983 */ /* 0x000f680000100a00 */
[----:B------:R-:W5:Y:S01]  /*1500*/  LDL.64 R10, [R10] ;  /* 0x000000000a0a7983 */ /* 0x000f620000100a00 */
[----:B------:R-:W1:Y:S01]  /*1510*/  MUFU.RCP64H R13, -28 ;  /* 0xc03c0000000d7908 */ /* 0x000e620000001800 */
[----:B0-----:R-:W-:Y:S01]  /*1520*/  IMAD.MOV.U32 R12, RZ, RZ, 0x1 ;  /* 0x00000001ff0c7424 */ /* 0x001fe200078e00ff */
[----:B--2---:R-:W-:-:S08]  /*1530*/  DMUL R18, R18, 6 ;  /* 0x4018000012127828 */ /* 0x004fd00000000000 */
[----:B---3--:R-:W-:-:S08]  /*1540*/  DFMA R18, R8, 7, R18 ;  /* 0x401c00000812782b */ /* 0x008fd00000000012 */
[----:B----4-:R-:W-:Y:S01]  /*1550*/  DFMA R18, R16, 5, R18 ;  /* 0x401400001012782b */ /* 0x010fe20000000012 */
[----:B------:R-:W-:Y:S01]  /*1560*/  MOV R16, 0x0 ;  /* 0x0000000000107802 */ /* 0x000fe20000000f00 */
[----:B------:R-:W-:-:S06]  /*1570*/  IMAD.MOV.U32 R17, RZ, RZ, 0x403c0000 ;  /* 0x403c0000ff117424 */ /* 0x000fcc00078e00ff */
[----:B-----5:R-:W-:Y:S02]  /*1580*/  DFMA R18, R20, 4, R18 ;  /* 0x401000001412782b */ /* 0x020fe40000000012 */
[----:B-1----:R-:W-:-:S08]  /*1590*/  DFMA R20, R12, R16, 1 ;  /* 0x3ff000000c14742b */ /* 0x002fd00000000010 */
[----:B------:R-:W-:-:S08]  /*15a0*/  DFMA R20, R20, R20, R20 ;  /* 0x000000141414722b */ /* 0x000fd00000000014 */
        /* <DEDUP_REMOVED lines=15> */
[----:B------:R-:W-:Y:S05]  /*16a0*/  CALL.REL.NOINC `($__internal_1_$__cuda_sm20_div_rn_f64_full) ;  /* 0x00000004006c7944 */ /* 0x000fea0003c00000 */
[----:B------:R-:W-:Y:S02]  /*16b0*/  IMAD.MOV.U32 R10, RZ, RZ, R18 ;  /* 0x000000ffff0a7224 */ /* 0x000fe400078e0012 */
[----:B------:R-:W-:-:S07]  /*16c0*/  IMAD.MOV.U32 R11, RZ, RZ, R19 ;  /* 0x000000ffff0b7224 */ /* 0x000fce00078e0013 */
.L_x_24:
[----:B------:R-:W-:Y:S01]  /*16d0*/  DFMA R8, R8, 2, R10 ;  /* 0x400000000808782b */ /* 0x000fe2000000000a */
[C---:B------:R-:W-:Y:S01]  /*16e0*/  IMAD R15, R5.reuse, 0x8, R4 ;  /* 0x00000008050f7824 */ /* 0x040fe200078e0204 */
[----:B------:R-:W-:Y:S01]  /*16f0*/  ISETP.GE.U32.AND P0, PT, R24, UR10, PT ;  /* 0x0000000a18007c0c */ /* 0x000fe2000bf06070 */
[----:B------:R-:W-:Y:S02]  /*1700*/  IMAD.U32 R10, RZ, RZ, UR4 ;  /* 0x00000004ff0a7e24 */ /* 0x000fe4000f8e00ff */
[----:B------:R-:W-:Y:S01]  /*1710*/  IMAD.U32 R11, RZ, RZ, UR5 ;  /* 0x00000005ff0b7e24 */ /* 0x000fe2000f8e00ff */
[----:B------:R-:W0:Y:S01]  /*1720*/  F2F.F32.F64 R13, R8 ;  /* 0x00000008000d7310 */ /* 0x000e220000301000 */
[----:B------:R1:W-:Y:S01]  /*1730*/  STL.64 [R15], R8 ;  /* 0x000000080f007387 */ /* 0x0003e20000100a00 */
[----:B------:R-:W-:-:S05]  /*1740*/  VIADD R5, R5, 0x1 ;  /* 0x0000000105057836 */ /* 0x000fca0000000000 */
[----:B------:R-:W-:-:S04]  /*1750*/  SHF.R.S32.HI R0, RZ, 0x1f, R5 ;  /* 0x0000001fff007819 */ /* 0x000fc80000011405 */
[----:B------:R-:W-:Y:S01]  /*1760*/  LEA.HI R0, R0, R5, RZ, 0x2 ;  /* 0x0000000500007211 */ /* 0x000fe200078f10ff */
[----:B0-----:R1:W-:Y:S03]  /*1770*/  STG.E desc[UR14][R10.64], R13 ;  /* 0x0000000d0a007986 */ /* 0x0013e6000c10190e */
[----:B------:R-:W-:-:S04]  /*1780*/  LOP3.LUT R0, R0, 0xfffffffc, RZ, 0xc0, !PT ;  /* 0xfffffffc00007812 */ /* 0x000fc800078ec0ff */
[----:B------:R-:W-:Y:S01]  /*1790*/  IADD3 R5, PT, PT, R5, -R0, RZ ;  /* 0x8000000005057210 */ /* 0x000fe20007ffe0ff */
[----:B------:R-:W-:Y:S06]  /*17a0*/  @!P0 BRA `(.L_x_23) ;  /* 0x0000000400088947 */ /* 0x000fec0003800000 */
[C---:B-1----:R-:W-:Y:S02]  /*17b0*/  VIADD R10, R5.reuse, 0x2 ;  /* 0x00000002050a7836 */ /* 0x042fe40000000000 */
[----:B------:R-:W-:-:S03]  /*17c0*/  VIADD R8, R5, 0x1 ;  /* 0x0000000105087836 */ /* 0x000fc60000000000 */
        /* <DEDUP_REMOVED lines=8> */
[----:B------:R-:W-:Y:S02]  /*1850*/  LOP3.LUT R9, R0, 0x3, RZ, 0xc0, !PT ;  /* 0x0000000300097812 */ /* 0x000fe400078ec0ff */
[----:B------:R-:W-:Y:S02]  /*1860*/  LEA R0, R5, 0xfffffff8, 0x3 ;  /* 0xfffffff805007811 */ /* 0x000fe400078e18ff */
[----:B------:R-:W-:Y:S01]  /*1870*/  LOP3.LUT R11, R11, 0xfc, RZ, 0xc0, !PT ;  /* 0x000000fc0b0b7812 */ /* 0x000fe200078ec0ff */
[----:B------:R-:W-:Y:S01]  /*1880*/  IMAD.IADD R9, R8, 0x1, R9 ;  /* 0x0000000108097824 */ /* 0x000fe200078e0209 */
[----:B------:R-:W-:-:S03]  /*1890*/  LOP3.LUT R0, R0, 0x18, RZ, 0xc0, !PT ;  /* 0x0000001800007812 */ /* 0x000fc600078ec0ff */
[----:B------:R-:W-:Y:S01]  /*18a0*/  IMAD.MOV R11, RZ, RZ, -R11 ;  /* 0x000000ffff0b7224 */ /* 0x000fe200078e0a0b */
[----:B------:R-:W-:Y:S01]  /*18b0*/  LOP3.LUT R9, R9, 0xfc, RZ, 0xc0, !PT ;  /* 0x000000fc09097812 */ /* 0x000fe200078ec0ff */
[----:B------:R-:W-:-:S03]  /*18c0*/  IMAD.IADD R0, R1, 0x1, R0 ;  /* 0x0000000101007824 */ /* 0x000fc600078e0200 */
[----:B------:R-:W-:Y:S01]  /*18d0*/  PRMT R11, R11, 0x7710, RZ ;  /* 0x000077100b0b7816 */ /* 0x000fe200000000ff */
[----:B------:R-:W-:Y:S01]  /*18e0*/  IMAD.MOV R9, RZ, RZ, -R9 ;  /* 0x000000ffff097224 */ /* 0x000fe200078e0a09 */
[----:B------:R-:W2:Y:S03]  /*18f0*/  LDL.64 R18, [R0+0x40] ;  /* 0x0000400000127983 */ /* 0x000ea60000100a00 */
[----:B------:R-:W-:Y:S01]  /*1900*/  IMAD.IADD R10, R10, 0x1, R11 ;  /* 0x000000010a0a7824 */ /* 0x000fe200078e020b */
[----:B------:R-:W-:-:S04]  /*1910*/  PRMT R9, R9, 0x7710, RZ ;  /* 0x0000771009097816 */ /* 0x000fc800000000ff */
[----:B------:R-:W-:Y:S01]  /*1920*/  LOP3.LUT R10, R10, 0xffff, RZ, 0xc0, !PT ;  /* 0x0000ffff0a0a7812 */ /* 0x000fe200078ec0ff */
[----:B------:R-:W-:-:S03]  /*1930*/  IMAD.IADD R8, R8, 0x1, R9 ;  /* 0x0000000108087824 */ /* 0x000fc600078e0209 */
[----:B------:R-:W-:Y:S02]  /*1940*/  PRMT R9, R10, 0x8880, RZ ;  /* 0x000088800a097816 */ /* 0x000fe400000000ff */
[----:B------:R-:W-:Y:S02]  /*1950*/  LOP3.LUT R8, R8, 0xffff, RZ, 0xc0, !PT ;  /* 0x0000ffff08087812 */ /* 0x000fe400078ec0ff */
[----:B------:R-:W-:Y:S02]  /*1960*/  LEA R16, R9, R4, 0x3 ;  /* 0x0000000409107211 */ /* 0x000fe400078e18ff */
[----:B------:R-:W-:-:S04]  /*1970*/  PRMT R8, R8, 0x8880, RZ ;  /* 0x0000888008087816 */ /* 0x000fc800000000ff */
[----:B------:R-:W3:Y:S01]  /*1980*/  LDL.64 R16, [R16] ;  /* 0x0000000010107983 */ /* 0x000ee20000100a00 */
[----:B------:R-:W-:-:S04]  /*1990*/  IMAD.MOV.U32 R9, RZ, RZ, R8 ;  /* 0x000000ffff097224 */ /* 0x000fc800078e0008 */
[--C-:B------:R-:W-:Y:S02]  /*19a0*/  IMAD R12, R9, 0x8, R4.reuse ;  /* 0x00000008090c7824 */ /* 0x100fe400078e0204 */
[----:B------:R-:W-:-:S04]  /*19b0*/  IMAD R8, R5, 0x8, R4 ;  /* 0x0000000805087824 */ /* 0x000fc800078e0204 */
        /* <DEDUP_REMOVED lines=22> */
[----:B------:R-:W-:Y:S01]  /*1b20*/  IMAD.MOV.U32 R12, RZ, RZ, R16 ;  /* 0x000000ffff0c7224 */ /* 0x000fe200078e0010 */
[----:B------:R-:W-:Y:S01]  /*1b30*/  MOV R0, 0x1b70 ;  /* 0x00001b7000007802 */ /* 0x000fe20000000f00 */
[----:B------:R-:W-:Y:S02]  /*1b40*/  IMAD.MOV.U32 R13, RZ, RZ, R17 ;  /* 0x000000ffff0d7224 */ /* 0x000fe400078e0011 */
[----:B------:R-:W-:-:S07]  /*1b50*/  IMAD.MOV.U32 R15, RZ, RZ, 0x40240000 ;  /* 0x40240000ff0f7424 */ /* 0x000fce00078e00ff */
[----:B------:R-:W-:Y:S05]  /*1b60*/  CALL.REL.NOINC `($__internal_1_$__cuda_sm20_div_rn_f64_full) ;  /* 0x00000000003c7944 */ /* 0x000fea0003c00000 */
[----:B------:R-:W-:Y:S01]  /*1b70*/  MOV R8, R18 ;  /* 0x0000001200087202 */ /* 0x000fe20000000f00 */
[----:B------:R-:W-:-:S07]  /*1b80*/  IMAD.MOV.U32 R9, RZ, RZ, R19 ;  /* 0x000000ffff097224 */ /* 0x000fce00078e0013 */
.L_x_25:
[----:B------:R-:W0:Y:S01]  /*1b90*/  F2F.F32.F64 R9, R8 ;  /* 0x0000000800097310 */ /* 0x000e220000301000 */
[----:B------:R-:W-:Y:S02]  /*1ba0*/  IMAD.U32 R10, RZ, RZ, UR7 ;  /* 0x00000007ff0a7e24 */ /* 0x000fe4000f8e00ff */
[----:B------:R-:W-:-:S05]  /*1bb0*/  IMAD.U32 R11, RZ, RZ, UR8 ;  /* 0x00000008ff0b7e24 */ /* 0x000fca000f8e00ff */
[----:B0-----:R0:W-:Y:S02]  /*1bc0*/  STG.E desc[UR14][R10.64], R9 ;  /* 0x000000090a007986 */ /* 0x0011e4000c10190e */
.L_x_23:
[C---:B------:R-:W-:Y:S01]  /*1bd0*/  VIADD R0, R7.reuse, 0x4 ;  /* 0x0000000407007836 */ /* 0x040fe20000000000 */
[----:B------:R-:W-:Y:S01]  /*1be0*/  UIADD3 UR7, UP0, UPT, UR7, 0x4, URZ ;  /* 0x0000000407077890 */ /* 0x000fe2000ff1e0ff */
[----:B------:R-:W-:Y:S01]  /*1bf0*/  VIADD R7, R7, 0x1 ;  /* 0x0000000107077836 */ /* 0x000fe20000000000 */
[----:B------:R-:W-:Y:S02]  /*1c00*/  UIADD3 UR4, UP1, UPT, UR4, 0x4, URZ ;  /* 0x0000000404047890 */ /* 0x000fe4000ff3e0ff */
[----:B------:R-:W-:Y:S01]  /*1c10*/  ISETP.GE.AND P0, PT, R0, UR12, PT ;  /* 0x0000000c00007c0c */ /* 0x000fe2000bf06270 */
[----:B------:R-:W-:Y:S02]  /*1c20*/  UIADD3.X UR8, UPT, UPT, URZ, UR8, URZ, UP0, !UPT ;  /* 0x00000008ff087290 */ /* 0x000fe400087fe4ff */
[----:B------:R-:W-:-:S10]  /*1c30*/  UIADD3.X UR5, UPT, UPT, URZ, UR5, URZ, UP1, !UPT ;  /* 0x00000005ff057290 */ /* 0x000fd40008ffe4ff */
[----:B------:R-:W-:Y:S05]  /*1c40*/  @!P0 BRA `(.L_x_26) ;  /* 0xffffffec005c8947 */ /* 0x000fea000383ffff */
[----:B------:R-:W-:Y:S05]  /*1c50*/  EXIT ;  /* 0x000000000000794d */ /* 0x000fea0003800000 */
        .weak           $__internal_1_$__cuda_sm20_div_rn_f64_full
        .type           $__internal_1_$__cuda_sm20_div_rn_f64_full,@function
        .size           $__internal_1_$__cuda_sm20_div_rn_f64_full,(.L_x_34 - $__internal_1_$__cuda_sm20_div_rn_f64_full)
$__internal_1_$__cuda_sm20_div_rn_f64_full:
[C---:B------:R-:W-:Y:S01]  /*1c60*/  FSETP.GEU.AND P0, PT, |R15|.reuse, 1.469367938527859385e-39, PT ;  /* 0x001000000f00780b */ /* 0x040fe20003f0e200 */
[----:B------:R-:W-:Y:S01]  /*1c70*/  IMAD.MOV.U32 R25, RZ, RZ, 0x1ca00000 ;  /* 0x1ca00000ff197424 */ /* 0x000fe200078e00ff */
[C---:B------:R-:W-:Y:S01]  /*1c80*/  LOP3.LUT R10, R15.reuse, 0x800fffff, RZ, 0xc0, !PT ;  /* 0x800fffff0f0a7812 */ /* 0x040fe200078ec0ff */
[----:B------:R-:W-:Y:S01]  /*1c90*/  IMAD.MOV.U32 R16, RZ, RZ, R12 ;  /* 0x000000ffff107224 */ /* 0x000fe200078e000c */
[----:B------:R-:W-:Y:S02]  /*1ca0*/  LOP3.LUT R27, R15, 0x7ff00000, RZ, 0xc0, !PT ;  /* 0x7ff000000f1b7812 */ /* 0x000fe400078ec0ff */
[----:B------:R-:W-:Y:S02]  /*1cb0*/  LOP3.LUT R26, R13, 0x7ff00000, RZ, 0xc0, !PT ;  /* 0x7ff000000d1a7812 */ /* 0x000fe400078ec0ff */
[----:B------:R-:W-:Y:S01]  /*1cc0*/  LOP3.LUT R11, R10, 0x3ff00000, RZ, 0xfc, !PT ;  /* 0x3ff000000a0b7812 */ /* 0x000fe200078efcff */
[----:B------:R-:W-:Y:S01]  /*1cd0*/  IMAD.MOV.U32 R10, RZ, RZ, R14 ;  /* 0x000000ffff0a7224 */ /* 0x000fe200078e000e */
[----:B------:R-:W-:-:S03]  /*1ce0*/  ISETP.GE.U32.AND P1, PT, R26, R27, PT ;  /* 0x0000001b1a00720c */ /* 0x000fc60003f26070 */
[----:B------:R-:W-:Y:S01]  /*1cf0*/  @!P0 DMUL R10, R14, 8.98846567431157953865e+307 ;  /* 0x7fe000000e0a8828 */ /* 0x000fe20000000000 */
[----:B------:R-:W-:Y:S02]  /*1d00*/  SEL R17, R25, 0x63400000, !P1 ;  /* 0x6340000019117807 */ /* 0x000fe40004800000 */
[----:B------:R-:W-:Y:S02]  /*1d10*/  FSETP.GEU.AND P1, PT, |R13|, 1.469367938527859385e-39, PT ;  /* 0x001000000d00780b */ /* 0x000fe40003f2e200 */
[----:B------:R-:W-:Y:S01]  /*1d20*/  LOP3.LUT R17, R17, 0x800fffff, R13, 0xf8, !PT ;  /* 0x800fffff11117812 */ /* 0x000fe200078ef80d */
[----:B------:R0:W1:Y:S10]  /*1d30*/  MUFU.RCP64H R19, R11 ;  /* 0x0000000b00137308 */ /* 0x0000740000001800 */
[----:B0-----:R-:W-:Y:S05]  /*1d40*/  @P1 BRA `(.L_x_27) ;  /* 0x0000000000201947 */ /* 0x001fea0003800000 */
[----:B------:R-:W-:-:S04]  /*1d50*/  LOP3.LUT R20, R15, 0x7ff00000, RZ, 0xc0, !PT ;  /* 0x7ff000000f147812 */ /* 0x000fc800078ec0ff */
[----:B------:R-:W-:Y:S01]  /*1d60*/  ISETP.GE.U32.AND P1, PT, R26, R20, PT ;  /* 0x000000141a00720c */ /* 0x000fe20003f26070 */
[----:B------:R-:W-:-:S03]  /*1d70*/  IMAD.MOV.U32 R20, RZ, RZ, RZ ;  /* 0x000000ffff147224 */ /* 0x000fc600078e00ff */
[----:B------:R-:W-:-:S04]  /*1d80*/  SEL R21, R25, 0x63400000, !P1 ;  /* 0x6340000019157807 */ /* 0x000fc80004800000 */
[----:B------:R-:W-:-:S04]  /*1d90*/  LOP3.LUT R21, R21, 0x80000000, R13, 0xf8, !PT ;  /* 0x8000000015157812 */ /* 0x000fc800078ef80d */
[----:B------:R-:W-:-:S06]  /*1da0*/  LOP3.LUT R21, R21, 0x100000, RZ, 0xfc, !PT ;  /* 0x0010000015157812 */ /* 0x000fcc00078efcff */
[----:B------:R-:W-:-:S10]  /*1db0*/  DFMA R16, R16, 2, -R20 ;  /* 0x400000001010782b */ /* 0x000fd40000000814 */
[----:B------:R-:W-:-:S07]  /*1dc0*/  LOP3.LUT R26, R17, 0x7ff00000, RZ, 0xc0, !PT ;  /* 0x7ff00000111a7812 */ /* 0x000fce00078ec0ff */
.L_x_27:
[----:B------:R-:W-:Y:S02]  /*1dd0*/  MOV R18, 0x1 ;  /* 0x0000000100127802 */ /* 0x000fe40000000f00 */
[----:B------:R-:W-:-:S04]  /*1de0*/  @!P0 LOP3.LUT R27, R11, 0x7ff00000, RZ, 0xc0, !PT ;  /* 0x7ff000000b1b8812 */ /* 0x000fc800078ec0ff */
[----:B-1----:R-:W-:-:S08]  /*1df0*/  DFMA R20, R18, -R10, 1 ;  /* 0x3ff000001214742b */ /* 0x002fd0000000080a */
[----:B------:R-:W-:-:S08]  /*1e00*/  DFMA R20, R20, R20, R20 ;  /* 0x000000141414722b */ /* 0x000fd00000000014 */
[----:B------:R-:W-:-:S08]  /*1e10*/  DFMA R20, R18, R20, R18 ;  /* 0x000000141214722b */ /* 0x000fd00000000012 */
[----:B------:R-:W-:-:S08]  /*1e20*/  DFMA R18, R20, -R10, 1 ;  /* 0x3ff000001412742b */ /* 0x000fd0000000080a */
[----:B------:R-:W-:-:S08]  /*1e30*/  DFMA R18, R20, R18, R20 ;  /* 0x000000121412722b */ /* 0x000fd00000000014 */
[----:B------:R-:W-:-:S08]  /*1e40*/  DMUL R20, R18, R16 ;  /* 0x0000001012147228 */ /* 0x000fd00000000000 */
[----:B------:R-:W-:-:S08]  /*1e50*/  DFMA R22, R20, -R10, R16 ;  /* 0x8000000a1416722b */ /* 0x000fd00000000010 */
[----:B------:R-:W-:Y:S01]  /*1e60*/  DFMA R22, R18, R22, R20 ;  /* 0x000000161216722b */ /* 0x000fe20000000014 */
[----:B------:R-:W-:-:S05]  /*1e70*/  VIADD R18, R26, 0xffffffff ;  /* 0xffffffff1a127836 */ /* 0x000fca0000000000 */
[----:B------:R-:W-:Y:S01]  /*1e80*/  ISETP.GT.U32.AND P0, PT, R18, 0x7feffffe, PT ;  /* 0x7feffffe1200780c */ /* 0x000fe20003f04070 */
[----:B------:R-:W-:-:S05]  /*1e90*/  VIADD R18, R27, 0xffffffff ;  /* 0xffffffff1b127836 */ /* 0x000fca0000000000 */
[----:B------:R-:W-:-:S13]  /*1ea0*/  ISETP.GT.U32.OR P0, PT, R18, 0x7feffffe, P0 ;  /* 0x7feffffe1200780c */ /* 0x000fda0000704470 */
[----:B------:R-:W-:Y:S05]  /*1eb0*/  @P0 BRA `(.L_x_28) ;  /* 0x0000000000700947 */ /* 0x000fea0003800000 */
[----:B------:R-:W-:Y:S02]  /*1ec0*/  LOP3.LUT R18, R13, 0x7ff00000, RZ, 0xc0, !PT ;  /* 0x7ff000000d127812 */ /* 0x000fe400078ec0ff */
[----:B------:R-:W-:-:S04]  /*1ed0*/  LOP3.LUT R13, R15, 0x7ff00000, RZ, 0xc0, !PT ;  /* 0x7ff000000f0d7812 */ /* 0x000fc800078ec0ff */
[CC--:B------:R-:W-:Y:S02]  /*1ee0*/  VIADDMNMX R12, R18.reuse, -R13.reuse, 0xb9600000, !PT ;  /* 0xb9600000120c7446 */ /* 0x0c0fe4000780090d */
[----:B------:R-:W-:Y:S02]  /*1ef0*/  ISETP.GE.U32.AND P0, PT, R18, R13, PT ;  /* 0x0000000d1200720c */ /* 0x000fe40003f06070 */
[----:B------:R-:W-:Y:S02]  /*1f00*/  VIMNMX R12, PT, PT, R12, 0x46a00000, PT ;  /* 0x46a000000c0c7848 */ /* 0x000fe40003fe0100 */
[----:B------:R-:W-:-:S05]  /*1f10*/  SEL R25, R25, 0x63400000, !P0 ;  /* 0x6340000019197807 */ /* 0x000fca0004000000 */
[----:B------:R-:W-:Y:S02]  /*1f20*/  IMAD.IADD R20, R12, 0x1, -R25 ;  /* 0x000000010c147824 */ /* 0x000fe400078e0a19 */
[----:B------:R-:W-:Y:S02]  /*1f30*/  IMAD.MOV.U32 R12, RZ, RZ, RZ ;  /* 0x000000ffff0c7224 */ /* 0x000fe400078e00ff */
[----:B------:R-:W-:-:S06]  /*1f40*/  VIADD R13, R20, 0x7fe00000 ;  /* 0x7fe00000140d7836 */ /* 0x000fcc0000000000 */
        /* <DEDUP_REMOVED lines=19> */
.L_x_28:
[----:B------:R-:W-:-:S14]  /*2080*/  DSETP.NAN.AND P0, PT, R12, R12, PT ;  /* 0x0000000c0c00722a */ /* 0x000fdc0003f08000 */
[----:B------:R-:W-:Y:S05]  /*2090*/  @P0 BRA `(.L_x_30) ;  /* 0x0000000000440947 */ /* 0x000fea0003800000 */
[----:B------:R-:W-:-:S14]  /*20a0*/  DSETP.NAN.AND P0, PT, R14, R14, PT ;  /* 0x0000000e0e00722a */ /* 0x000fdc0003f08000 */
[----:B------:R-:W-:Y:S05]  /*20b0*/  @P0 BRA `(.L_x_31) ;  /* 0x0000000000300947 */ /* 0x000fea0003800000 */
[----:B------:R-:W-:Y:S01]  /*20c0*/  ISETP.NE.AND P0, PT, R26, R27, PT ;  /* 0x0000001b1a00720c */ /* 0x000fe20003f05270 */
[----:B------:R-:W-:Y:S01]  /*20d0*/  IMAD.MOV.U32 R18, RZ, RZ, 0x0 ;  /* 0x00000000ff127424 */ /* 0x000fe200078e00ff */
        /* <DEDUP_REMOVED lines=10> */
.L_x_31:
[----:B------:R-:W-:Y:S01]  /*2180*/  LOP3.LUT R19, R15, 0x80000, RZ, 0xfc, !PT ;  /* 0x000800000f137812 */ /* 0x000fe200078efcff */
[----:B------:R-:W-:Y:S01]  /*2190*/  IMAD.MOV.U32 R18, RZ, RZ, R14 ;  /* 0x000000ffff127224 */ /* 0x000fe200078e000e */
[----:B------:R-:W-:Y:S06]  /*21a0*/  BRA `(.L_x_29) ;  /* 0x0000000000087947 */ /* 0x000fec0003800000 */
.L_x_30:
[----:B------:R-:W-:Y:S01]  /*21b0*/  LOP3.LUT R19, R13, 0x80000, RZ, 0xfc, !PT ;  /* 0x000800000d137812 */ /* 0x000fe200078efcff */
[----:B------:R-:W-:-:S07]  /*21c0*/  IMAD.MOV.U32 R18, RZ, RZ, R12 ;  /* 0x000000ffff127224 */ /* 0x000fce00078e000c */
.L_x_29:
[----:B------:R-:W-:Y:S02]  /*21d0*/  IMAD.MOV.U32 R10, RZ, RZ, R0 ;  /* 0x000000ffff0a7224 */ /* 0x000fe400078e0000 */
[----:B------:R-:W-:-:S04]  /*21e0*/  IMAD.MOV.U32 R11, RZ, RZ, 0x0 ;  /* 0x00000000ff0b7424 */ /* 0x000fc800078e00ff */
[----:B------:R-:W-:Y:S05]  /*21f0*/  RET.REL.NODEC R10 `(ehlers_pma_batch_f32) ;  /* 0xffffffdc0a807950 */ /* 0x000fea0003c3ffff */
.L_x_32:
        /* <DEDUP_REMOVED lines=16> */
.L_x_34:


//--------------------- .nv.shared.reserved.0     --------------------------
	.section	.nv.shared.reserved.0,"aw",@nobits
	.weak		__nv_reservedSMEM_offset_0_alias
	.size		__nv_reservedSMEM_offset_0_alias, 0, 64
	.other		__nv_reservedSMEM_offset_0_alias,@"STO_CUDA_RESERVED_SHARED STV_DEFAULT"
__nv_reservedSMEM_offset_0_alias:
	.zero		0
	.zero		64


//--------------------- .nv.constant0.ehlers_pma_many_series_one_param_f32 --------------------------
	.section	.nv.constant0.ehlers_pma_many_series_one_param_f32,"a",@progbits
	.sectionflags	@""
	.align	4
.nv.constant0.ehlers_pma_many_series_one_param_f32:
	.zero		936


//--------------------- .nv.constant0.ehlers_pma_batch_f32 --------------------------
	.section	.nv.constant0.ehlers_pma_batch_f32,"a",@progbits
	.sectionflags	@""
	.align	4
.nv.constant0.ehlers_pma_batch_f32:
	.zero		936


//--------------------- SYMBOLS --------------------------

	.type		.nv.reservedSmem.offset0,@object
	.size		.nv.reservedSmem.offset0,0x4
